//
// Generated by NVIDIA NVVM Compiler
//
// Compiler Build ID: CL-36424714
// Cuda compilation tools, release 13.0, V13.0.88
// Based on NVVM 20.0.0
//

.version 9.0
.target sm_100
.address_size 64

	// .globl	_Z4stepP5OrbitP8Positioniid
.func  (.param .align 16 .b8 func_retval0[16]) __internal_trig_reduction_slowpathd
(
	.param .b64 __internal_trig_reduction_slowpathd_param_0
)
;
.global .align 8 .b8 __cudart_i2opi_d[144] = {8, 93, 141, 31, 177, 95, 251, 107, 234, 146, 82, 138, 247, 57, 7, 61, 123, 241, 229, 235, 199, 186, 39, 117, 45, 234, 95, 158, 102, 63, 70, 79, 183, 9, 203, 39, 207, 126, 54, 109, 31, 109, 10, 90, 139, 17, 47, 239, 15, 152, 5, 222, 255, 151, 248, 31, 59, 40, 249, 189, 139, 95, 132, 156, 244, 57, 83, 131, 57, 214, 145, 57, 65, 126, 95, 180, 38, 112, 156, 233, 132, 68, 187, 46, 245, 53, 130, 232, 62, 167, 41, 177, 28, 235, 29, 254, 28, 146, 209, 9, 234, 46, 73, 6, 224, 210, 77, 66, 58, 110, 36, 183, 97, 197, 187, 222, 171, 99, 81, 254, 65, 144, 67, 60, 153, 149, 98, 219, 192, 221, 52, 245, 209, 87, 39, 252, 41, 21, 68, 78, 110, 131, 249, 162};
.global .align 16 .b8 __cudart_sin_cos_coeffs[128] = {70, 210, 176, 44, 241, 229, 90, 190, 146, 227, 172, 105, 227, 29, 199, 62, 161, 98, 219, 25, 160, 1, 42, 191, 24, 8, 17, 17, 17, 17, 129, 63, 84, 85, 85, 85, 85, 85, 197, 191, 0, 0, 0, 0, 0, 0, 0, 0, 0, 0, 0, 0, 0, 0, 0, 0, 100, 129, 253, 32, 131, 255, 168, 189, 40, 133, 239, 193, 167, 238, 33, 62, 217, 230, 6, 142, 79, 126, 146, 190, 233, 188, 221, 25, 160, 1, 250, 62, 71, 93, 193, 22, 108, 193, 86, 191, 81, 85, 85, 85, 85, 85, 165, 63, 0, 0, 0, 0, 0, 0, 224, 191, 0, 0, 0, 0, 0, 0, 240, 63};

.visible .entry _Z4stepP5OrbitP8Positioniid(
	.param .u64 .ptr .align 1 _Z4stepP5OrbitP8Positioniid_param_0,
	.param .u64 .ptr .align 1 _Z4stepP5OrbitP8Positioniid_param_1,
	.param .u32 _Z4stepP5OrbitP8Positioniid_param_2,
	.param .u32 _Z4stepP5OrbitP8Positioniid_param_3,
	.param .f64 _Z4stepP5OrbitP8Positioniid_param_4
)
{
	.reg .pred 	%p<14>;
	.reg .b32 	%r<35>;
	.reg .b32 	%f<11>;
	.reg .b64 	%rd<17>;
	.reg .b64 	%fd<92>;

	ld.param.u64 	%rd3, [_Z4stepP5OrbitP8Positioniid_param_0];
	ld.param.u64 	%rd4, [_Z4stepP5OrbitP8Positioniid_param_1];
	ld.param.u32 	%r11, [_Z4stepP5OrbitP8Positioniid_param_2];
	ld.param.u32 	%r12, [_Z4stepP5OrbitP8Positioniid_param_3];
	ld.param.f64 	%fd13, [_Z4stepP5OrbitP8Positioniid_param_4];
	mov.u32 	%r14, %ctaid.x;
	mov.u32 	%r15, %ntid.x;
	mov.u32 	%r16, %tid.x;
	mad.lo.s32 	%r1, %r14, %r15, %r16;
	mov.u32 	%r17, %ctaid.y;
	mov.u32 	%r18, %ntid.y;
	mov.u32 	%r19, %tid.y;
	mad.lo.s32 	%r20, %r17, %r18, %r19;
	setp.lt.s32 	%p1, %r1, 0;
	setp.gt.s32 	%p2, %r1, %r11;
	setp.gt.s32 	%p3, %r20, %r12;
	or.pred  	%p4, %p2, %p3;
	or.pred  	%p5, %p4, %p1;
	@%p5 bra 	$L__BB0_11;
	cvta.to.global.u64 	%rd5, %rd4;
	cvta.to.global.u64 	%rd6, %rd3;
	mad.lo.s32 	%r21, %r11, %r20, %r1;
	mul.wide.s32 	%rd7, %r21, 88;
	add.s64 	%rd1, %rd6, %rd7;
	mul.wide.s32 	%rd8, %r21, 12;
	add.s64 	%rd2, %rd5, %rd8;
	ld.global.f32 	%f1, [%rd2];
	ld.global.f32 	%f2, [%rd2+4];
	mul.f32 	%f3, %f2, %f2;
	fma.rn.f32 	%f4, %f1, %f1, %f3;
	ld.global.f32 	%f5, [%rd2+8];
	fma.rn.f32 	%f6, %f5, %f5, %f4;
	sqrt.rn.f32 	%f7, %f6;
	cvt.f64.f32 	%fd14, %f7;
	ld.global.f64 	%fd15, [%rd1+80];
	mul.f64 	%fd16, %fd13, 0d4059000000000000;
	ld.global.f64 	%fd17, [%rd1+72];
	mul.f64 	%fd18, %fd14, %fd14;
	div.rn.f64 	%fd19, %fd17, %fd18;
	fma.rn.f64 	%fd1, %fd16, %fd19, %fd15;
	st.global.f64 	[%rd1+80], %fd1;
	abs.f64 	%fd2, %fd1;
	setp.neu.f64 	%p6, %fd2, 0d7FF0000000000000;
	@%p6 bra 	$L__BB0_3;
	mov.f64 	%fd25, 0d0000000000000000;
	mul.rn.f64 	%fd89, %fd1, %fd25;
	mov.b32 	%r32, 0;
	bra.uni 	$L__BB0_5;
$L__BB0_3:
	mul.f64 	%fd20, %fd1, 0d3FE45F306DC9C883;
	cvt.rni.s32.f64 	%r32, %fd20;
	cvt.rn.f64.s32 	%fd21, %r32;
	fma.rn.f64 	%fd22, %fd21, 0dBFF921FB54442D18, %fd1;
	fma.rn.f64 	%fd23, %fd21, 0dBC91A62633145C00, %fd22;
	fma.rn.f64 	%fd89, %fd21, 0dB97B839A252049C0, %fd23;
	setp.ltu.f64 	%p7, %fd2, 0d41E0000000000000;
	@%p7 bra 	$L__BB0_5;
	{ // callseq 0, 0
	.param .b64 param0;
	st.param.f64 	[param0], %fd1;
	.param .align 16 .b8 retval0[16];
	call.uni (retval0), 
	__internal_trig_reduction_slowpathd, 
	(
	param0
	);
	ld.param.f64 	%fd89, [retval0];
	ld.param.b32 	%r32, [retval0+8];
	} // callseq 0
$L__BB0_5:
	setp.neu.f64 	%p8, %fd2, 0d7FF0000000000000;
	shl.b32 	%r24, %r32, 6;
	cvt.u64.u32 	%rd9, %r24;
	and.b64  	%rd10, %rd9, 64;
	mov.u64 	%rd11, __cudart_sin_cos_coeffs;
	add.s64 	%rd12, %rd11, %rd10;
	mul.rn.f64 	%fd26, %fd89, %fd89;
	and.b32  	%r25, %r32, 1;
	setp.eq.b32 	%p9, %r25, 1;
	selp.f64 	%fd27, 0dBDA8FF8320FD8164, 0d3DE5DB65F9785EBA, %p9;
	ld.global.nc.v2.f64 	{%fd28, %fd29}, [%rd12];
	fma.rn.f64 	%fd30, %fd27, %fd26, %fd28;
	fma.rn.f64 	%fd31, %fd30, %fd26, %fd29;
	ld.global.nc.v2.f64 	{%fd32, %fd33}, [%rd12+16];
	fma.rn.f64 	%fd34, %fd31, %fd26, %fd32;
	fma.rn.f64 	%fd35, %fd34, %fd26, %fd33;
	ld.global.nc.v2.f64 	{%fd36, %fd37}, [%rd12+32];
	fma.rn.f64 	%fd38, %fd35, %fd26, %fd36;
	fma.rn.f64 	%fd39, %fd38, %fd26, %fd37;
	fma.rn.f64 	%fd40, %fd39, %fd89, %fd89;
	fma.rn.f64 	%fd41, %fd39, %fd26, 0d3FF0000000000000;
	selp.f64 	%fd42, %fd41, %fd40, %p9;
	and.b32  	%r26, %r32, 2;
	setp.eq.s32 	%p10, %r26, 0;
	mov.f64 	%fd43, 0d0000000000000000;
	sub.f64 	%fd44, %fd43, %fd42;
	selp.f64 	%fd7, %fd42, %fd44, %p10;
	@%p8 bra 	$L__BB0_7;
	mov.f64 	%fd50, 0d0000000000000000;
	mul.rn.f64 	%fd91, %fd1, %fd50;
	mov.b32 	%r34, 1;
	bra.uni 	$L__BB0_10;
$L__BB0_7:
	mul.f64 	%fd45, %fd1, 0d3FE45F306DC9C883;
	cvt.rni.s32.f64 	%r33, %fd45;
	cvt.rn.f64.s32 	%fd46, %r33;
	fma.rn.f64 	%fd47, %fd46, 0dBFF921FB54442D18, %fd1;
	fma.rn.f64 	%fd48, %fd46, 0dBC91A62633145C00, %fd47;
	fma.rn.f64 	%fd91, %fd46, 0dB97B839A252049C0, %fd48;
	setp.ltu.f64 	%p11, %fd2, 0d41E0000000000000;
	@%p11 bra 	$L__BB0_9;
	{ // callseq 1, 0
	.param .b64 param0;
	st.param.f64 	[param0], %fd1;
	.param .align 16 .b8 retval0[16];
	call.uni (retval0), 
	__internal_trig_reduction_slowpathd, 
	(
	param0
	);
	ld.param.f64 	%fd91, [retval0];
	ld.param.b32 	%r33, [retval0+8];
	} // callseq 1
$L__BB0_9:
	add.s32 	%r34, %r33, 1;
$L__BB0_10:
	shl.b32 	%r29, %r34, 6;
	cvt.u64.u32 	%rd13, %r29;
	and.b64  	%rd14, %rd13, 64;
	add.s64 	%rd16, %rd11, %rd14;
	mul.rn.f64 	%fd51, %fd91, %fd91;
	and.b32  	%r30, %r34, 1;
	setp.eq.b32 	%p12, %r30, 1;
	selp.f64 	%fd52, 0dBDA8FF8320FD8164, 0d3DE5DB65F9785EBA, %p12;
	ld.global.nc.v2.f64 	{%fd53, %fd54}, [%rd16];
	fma.rn.f64 	%fd55, %fd52, %fd51, %fd53;
	fma.rn.f64 	%fd56, %fd55, %fd51, %fd54;
	ld.global.nc.v2.f64 	{%fd57, %fd58}, [%rd16+16];
	fma.rn.f64 	%fd59, %fd56, %fd51, %fd57;
	fma.rn.f64 	%fd60, %fd59, %fd51, %fd58;
	ld.global.nc.v2.f64 	{%fd61, %fd62}, [%rd16+32];
	fma.rn.f64 	%fd63, %fd60, %fd51, %fd61;
	fma.rn.f64 	%fd64, %fd63, %fd51, %fd62;
	fma.rn.f64 	%fd65, %fd64, %fd91, %fd91;
	fma.rn.f64 	%fd66, %fd64, %fd51, 0d3FF0000000000000;
	selp.f64 	%fd67, %fd66, %fd65, %p12;
	and.b32  	%r31, %r34, 2;
	setp.eq.s32 	%p13, %r31, 0;
	mov.f64 	%fd68, 0d0000000000000000;
	sub.f64 	%fd69, %fd68, %fd67;
	selp.f64 	%fd70, %fd67, %fd69, %p13;
	ld.global.f64 	%fd71, [%rd1];
	mul.f64 	%fd72, %fd71, %fd70;
	ld.global.f64 	%fd73, [%rd1+24];
	fma.rn.f64 	%fd74, %fd7, %fd73, %fd72;
	ld.global.f64 	%fd75, [%rd1+48];
	add.f64 	%fd76, %fd75, %fd74;
	cvt.rn.f32.f64 	%f8, %fd76;
	st.global.f32 	[%rd2], %f8;
	ld.global.f64 	%fd77, [%rd1+8];
	mul.f64 	%fd78, %fd77, %fd70;
	ld.global.f64 	%fd79, [%rd1+32];
	fma.rn.f64 	%fd80, %fd7, %fd79, %fd78;
	ld.global.f64 	%fd81, [%rd1+56];
	add.f64 	%fd82, %fd81, %fd80;
	cvt.rn.f32.f64 	%f9, %fd82;
	st.global.f32 	[%rd2+4], %f9;
	ld.global.f64 	%fd83, [%rd1+16];
	ld.global.f64 	%fd84, [%rd1+40];
	mul.f64 	%fd85, %fd7, %fd84;
	fma.rn.f64 	%fd86, %fd70, %fd83, %fd85;
	ld.global.f64 	%fd87, [%rd1+64];
	add.f64 	%fd88, %fd87, %fd86;
	cvt.rn.f32.f64 	%f10, %fd88;
	st.global.f32 	[%rd2+8], %f10;
$L__BB0_11:
	ret;

}
.func  (.param .align 16 .b8 func_retval0[16]) __internal_trig_reduction_slowpathd(
	.param .b64 __internal_trig_reduction_slowpathd_param_0
)
{
	.local .align 8 .b8 	__local_depot1[40];
	.reg .b64 	%SP;
	.reg .b64 	%SPL;
	.reg .pred 	%p<10>;
	.reg .b32 	%r<47>;
	.reg .b64 	%rd<74>;
	.reg .b64 	%fd<5>;

	mov.u64 	%SPL, __local_depot1;
	ld.param.f64 	%fd4, [__internal_trig_reduction_slowpathd_param_0];
	add.u64 	%rd1, %SPL, 0;
	{
	.reg .b32 %temp; 
	mov.b64 	{%temp, %r1}, %fd4;
	}
	shr.u32 	%r2, %r1, 20;
	and.b32  	%r3, %r2, 2047;
	setp.eq.s32 	%p1, %r3, 2047;
	mov.b32 	%r46, 0;
	@%p1 bra 	$L__BB1_9;
	add.s32 	%r20, %r3, -1024;
	mov.b64 	%rd20, %fd4;
	shl.b64 	%rd2, %rd20, 11;
	shr.u32 	%r4, %r20, 6;
	sub.s32 	%r45, 15, %r4;
	sub.s32 	%r21, 19, %r4;
	setp.lt.u32 	%p2, %r20, 128;
	selp.b32 	%r6, 18, %r21, %p2;
	setp.ge.s32 	%p3, %r45, %r6;
	mov.b64 	%rd70, 0;
	@%p3 bra 	$L__BB1_4;
	add.s32 	%r23, %r6, %r4;
	neg.s32 	%r43, %r23;
	or.b64  	%rd3, %rd2, -9223372036854775808;
	mov.b64 	%rd70, 0;
	mov.b32 	%r42, 0;
	mov.u64 	%rd25, __cudart_i2opi_d;
	mov.u32 	%r44, %r45;
$L__BB1_3:
	.pragma "nounroll";
	mul.wide.s32 	%rd22, %r42, 8;
	add.s64 	%rd23, %rd1, %rd22;
	mul.wide.s32 	%rd24, %r44, 8;
	add.s64 	%rd26, %rd25, %rd24;
	ld.global.nc.u64 	%rd27, [%rd26];
	{
	.reg .u32 %r0, %r1, %r2, %r3, %alo, %ahi, %blo, %bhi, %clo, %chi;
	mov.b64 	{%alo,%ahi}, %rd27;
	mov.b64 	{%blo,%bhi}, %rd3;
	mov.b64 	{%clo,%chi}, %rd70;
	mad.lo.cc.u32 	%r0, %alo, %blo, %clo;
	madc.hi.cc.u32 	%r1, %alo, %blo, %chi;
	madc.hi.u32 	%r2, %alo, %bhi, 0;
	mad.lo.cc.u32 	%r1, %alo, %bhi, %r1;
	madc.hi.cc.u32 	%r2, %ahi, %blo, %r2;
	madc.hi.u32 	%r3, %ahi, %bhi, 0;
	mad.lo.cc.u32 	%r1, %ahi, %blo, %r1;
	madc.lo.cc.u32 	%r2, %ahi, %bhi, %r2;
	addc.u32 	%r3, %r3, 0;
	mov.b64 	%rd28, {%r0,%r1};
	mov.b64 	%rd70, {%r2,%r3};
	}
	st.local.u64 	[%rd23], %rd28;
	add.s32 	%r44, %r44, 1;
	add.s32 	%r43, %r43, 1;
	add.s32 	%r42, %r42, 1;
	setp.ne.s32 	%p4, %r43, -15;
	mov.u32 	%r45, %r6;
	@%p4 bra 	$L__BB1_3;
$L__BB1_4:
	cvt.s64.s32 	%rd29, %r45;
	cvt.u64.u32 	%rd30, %r4;
	add.s64 	%rd31, %rd30, %rd29;
	shl.b64 	%rd32, %rd31, 3;
	add.s64 	%rd33, %rd1, %rd32;
	st.local.u64 	[%rd33+-120], %rd70;
	and.b32  	%r15, %r2, 63;
	ld.local.u64 	%rd72, [%rd1+16];
	ld.local.u64 	%rd71, [%rd1+24];
	setp.eq.s32 	%p5, %r15, 0;
	@%p5 bra 	$L__BB1_6;
	shl.b64 	%rd34, %rd71, %r15;
	shr.u64 	%rd35, %rd72, 1;
	xor.b32  	%r24, %r15, 63;
	shr.u64 	%rd36, %rd35, %r24;
	or.b64  	%rd71, %rd34, %rd36;
	ld.local.u64 	%rd37, [%rd1+8];
	shl.b64 	%rd38, %rd72, %r15;
	shr.u64 	%rd39, %rd37, 1;
	shr.u64 	%rd40, %rd39, %r24;
	or.b64  	%rd72, %rd38, %rd40;
$L__BB1_6:
	and.b32  	%r25, %r1, -2147483648;
	shr.u64 	%rd41, %rd71, 62;
	cvt.u32.u64 	%r26, %rd41;
	mov.b64 	{%r27, %r28}, %rd71;
	mov.b64 	{%r29, %r30}, %rd72;
	shf.l.wrap.b32 	%r31, %r30, %r27, 2;
	shf.l.wrap.b32 	%r32, %r27, %r28, 2;
	mov.b64 	%rd42, {%r31, %r32};
	shl.b64 	%rd43, %rd72, 2;
	shr.u64 	%rd44, %rd42, 63;
	cvt.u32.u64 	%r33, %rd44;
	add.s32 	%r34, %r33, %r26;
	setp.eq.s32 	%p6, %r25, 0;
	neg.s32 	%r35, %r34;
	selp.b32 	%r46, %r34, %r35, %p6;
	setp.gt.s64 	%p7, %rd42, -1;
	mov.b64 	%rd45, 0;
	{
	.reg .u32 %r0, %r1, %r2, %r3, %a0, %a1, %a2, %a3, %b0, %b1, %b2, %b3;
	mov.b64 	{%a0,%a1}, %rd45;
	mov.b64 	{%a2,%a3}, %rd45;
	mov.b64 	{%b0,%b1}, %rd43;
	mov.b64 	{%b2,%b3}, %rd42;
	sub.cc.u32 	%r0, %a0, %b0;
	subc.cc.u32 	%r1, %a1, %b1;
	subc.cc.u32 	%r2, %a2, %b2;
	subc.u32 	%r3, %a3, %b3;
	mov.b64 	%rd46, {%r0,%r1};
	mov.b64 	%rd47, {%r2,%r3};
	}
	xor.b32  	%r36, %r25, -2147483648;
	selp.b64 	%rd73, %rd42, %rd47, %p7;
	selp.b64 	%rd14, %rd43, %rd46, %p7;
	selp.b32 	%r17, %r25, %r36, %p7;
	clz.b64 	%r37, %rd73;
	cvt.u64.u32 	%rd15, %r37;
	setp.eq.s32 	%p8, %r37, 0;
	@%p8 bra 	$L__BB1_8;
	cvt.u32.u64 	%r38, %rd15;
	and.b32  	%r39, %r38, 63;
	shl.b64 	%rd48, %rd73, %r39;
	shr.u64 	%rd49, %rd14, 1;
	not.b32 	%r40, %r38;
	and.b32  	%r41, %r40, 63;
	shr.u64 	%rd50, %rd49, %r41;
	or.b64  	%rd73, %rd48, %rd50;
$L__BB1_8:
	mov.b64 	%rd51, -3958705157555305931;
	{
	.reg .u32 %r0, %r1, %r2, %r3, %alo, %ahi, %blo, %bhi;
	mov.b64 	{%alo,%ahi}, %rd73;
	mov.b64 	{%blo,%bhi}, %rd51;
	mul.lo.u32 	%r0, %alo, %blo;
	mul.hi.u32 	%r1, %alo, %blo;
	mad.lo.cc.u32 	%r1, %alo, %bhi, %r1;
	madc.hi.u32 	%r2, %alo, %bhi, 0;
	mad.lo.cc.u32 	%r1, %ahi, %blo, %r1;
	madc.hi.cc.u32 	%r2, %ahi, %blo, %r2;
	madc.hi.u32 	%r3, %ahi, %bhi, 0;
	mad.lo.cc.u32 	%r2, %ahi, %bhi, %r2;
	addc.u32 	%r3, %r3, 0;
	mov.b64 	%rd52, {%r0,%r1};
	mov.b64 	%rd53, {%r2,%r3};
	}
	setp.gt.s64 	%p9, %rd53, 0;
	{
	.reg .u32 %r0, %r1, %r2, %r3, %a0, %a1, %a2, %a3, %b0, %b1, %b2, %b3;
	mov.b64 	{%a0,%a1}, %rd52;
	mov.b64 	{%a2,%a3}, %rd53;
	mov.b64 	{%b0,%b1}, %rd52;
	mov.b64 	{%b2,%b3}, %rd53;
	add.cc.u32 	%r0, %a0, %b0;
	addc.cc.u32 	%r1, %a1, %b1;
	addc.cc.u32 	%r2, %a2, %b2;
	addc.u32 	%r3, %a3, %b3;
	mov.b64 	%rd54, {%r0,%r1};
	mov.b64 	%rd55, {%r2,%r3};
	}
	selp.b64 	%rd56, %rd55, %rd53, %p9;
	selp.s64 	%rd57, -1, 0, %p9;
	sub.s64 	%rd58, %rd57, %rd15;
	cvt.u64.u32 	%rd59, %r17;
	shl.b64 	%rd60, %rd59, 32;
	add.s64 	%rd61, %rd56, 1;
	shr.u64 	%rd62, %rd61, 10;
	add.s64 	%rd63, %rd62, 1;
	shr.u64 	%rd64, %rd63, 1;
	shl.b64 	%rd65, %rd58, 52;
	add.s64 	%rd66, %rd65, %rd64;
	add.s64 	%rd67, %rd66, 4602678819172646912;
	or.b64  	%rd68, %rd67, %rd60;
	mov.b64 	%fd4, %rd68;
$L__BB1_9:
	st.param.f64 	[func_retval0], %fd4;
	st.param.b32 	[func_retval0+8], %r46;
	ret;

}


// ===== COMPILED SASS (sm_100) =====

	.target	sm_100

	.elftype	@"ET_EXEC"


//--------------------- .note.nv.tkinfo           --------------------------
	.section	.note.nv.tkinfo,"",@"SHT_NOTE"
	.sectionflags	@"SHF_NOTE_NV_TKINFO"
	.tkinfo
        /*0018*/ 	.word	0x00000002
        /*0030*/ 	.string	""
        /*0030*/ 	.string	"ptxas"
        /*0030*/ 	.string	"Cuda compilation tools, release 13.0, V13.0.88"
        /*0030*/ 	.string	"Build cuda_13.0.r13.0/compiler.36424714_0"
        /*0030*/ 	.string	"-arch sm_100 -m 64 "



//--------------------- .note.nv.cuinfo           --------------------------
	.section	.note.nv.cuinfo,"",@"SHT_NOTE"
	.sectionflags	@"SHF_NOTE_NV_CUINFO"
        /*0018*/ 	.short	0x0002
        /*001a*/ 	.short	0x0064
        /*001c*/ 	.short	0x0082
	.zero		2


//--------------------- .nv.info                  --------------------------
	.section	.nv.info,"",@"SHT_CUDA_INFO"
	.align	4


	//----- nvinfo : EIATTR_REGCOUNT
	.align		4
        /*0000*/ 	.byte	0x04, 0x2f
        /*0002*/ 	.short	(.L_3 - .L_2)
	.align		4
.L_2:
        /*0004*/ 	.word	index@(_Z4stepP5OrbitP8Positioniid)
        /*0008*/ 	.word	0x00000020


	//----- nvinfo : EIATTR_FRAME_SIZE
	.align		4
.L_3:
        /*000c*/ 	.byte	0x04, 0x11
        /*000e*/ 	.short	(.L_5 - .L_4)
	.align		4
.L_4:
        /*0010*/ 	.word	index@($_Z4stepP5OrbitP8Positioniid$__internal_trig_reduction_slowpathd)
        /*0014*/ 	.word	0x00000028


	//----- nvinfo : EIATTR_FRAME_SIZE
	.align		4
.L_5:
        /*0018*/ 	.byte	0x04, 0x11
        /*001a*/ 	.short	(.L_7 - .L_6)
	.align		4
.L_6:
        /*001c*/ 	.word	index@($__internal_1_$__cuda_sm20_sqrt_rn_f32_slowpath)
        /*0020*/ 	.word	0x00000028


	//----- nvinfo : EIATTR_FRAME_SIZE
	.align		4
.L_7:
        /*0024*/ 	.byte	0x04, 0x11
        /*0026*/ 	.short	(.L_9 - .L_8)
	.align		4
.L_8:
        /*0028*/ 	.word	index@($__internal_0_$__cuda_sm20_div_rn_f64_full)
        /*002c*/ 	.word	0x00000028


	//----- nvinfo : EIATTR_FRAME_SIZE
	.align		4
.L_9:
        /*0030*/ 	.byte	0x04, 0x11
        /*0032*/ 	.short	(.L_11 - .L_10)
	.align		4
.L_10:
        /*0034*/ 	.word	index@(_Z4stepP5OrbitP8Positioniid)
        /*0038*/ 	.word	0x00000028


	//----- nvinfo : EIATTR_MIN_STACK_SIZE
	.align		4
.L_11:
        /*003c*/ 	.byte	0x04, 0x12
        /*003e*/ 	.short	(.L_13 - .L_12)
	.align		4
.L_12:
        /*0040*/ 	.word	index@(_Z4stepP5OrbitP8Positioniid)
        /*0044*/ 	.word	0x00000028
.L_13:


//--------------------- .nv.compat                --------------------------
	.section	.nv.compat,"",@"SHT_CUDA_COMPAT_INFO"
	.align	4
        /*0000*/ 	.byte	0x02, 0x09, 0x00, 0x00, 0x02, 0x02, 0x01, 0x00, 0x02, 0x05, 0x05, 0x00, 0x03, 0x07, 0x01, 0x01
        /*0010*/ 	.byte	0x02, 0x03, 0x00, 0x00, 0x02, 0x06, 0x01, 0x00, 0x04, 0x0b, 0x08, 0x00, 0x01, 0x00, 0x00, 0x00
        /*0020*/ 	.byte	0x00, 0x00, 0x00, 0x00


//--------------------- .nv.info._Z4stepP5OrbitP8Positioniid --------------------------
	.section	.nv.info._Z4stepP5OrbitP8Positioniid,"",@"SHT_CUDA_INFO"
	.sectionflags	@""
	.align	4


	//----- nvinfo : EIATTR_CUDA_API_VERSION
	.align		4
        /*0000*/ 	.byte	0x04, 0x37
        /*0002*/ 	.short	(.L_15 - .L_14)
.L_14:
        /*0004*/ 	.word	0x00000082


	//----- nvinfo : EIATTR_KPARAM_INFO
	.align		4
.L_15:
        /*0008*/ 	.byte	0x04, 0x17
        /*000a*/ 	.short	(.L_17 - .L_16)
.L_16:
        /*000c*/ 	.word	0x00000000
        /*0010*/ 	.short	0x0004
        /*0012*/ 	.short	0x0018
        /*0014*/ 	.byte	0x00, 0xf0, 0x21, 0x00


	//----- nvinfo : EIATTR_KPARAM_INFO
	.align		4
.L_17:
        /*0018*/ 	.byte	0x04, 0x17
        /*001a*/ 	.short	(.L_19 - .L_18)
.L_18:
        /*001c*/ 	.word	0x00000000
        /*0020*/ 	.short	0x0003
        /*0022*/ 	.short	0x0014
        /*0024*/ 	.byte	0x00, 0xf0, 0x11, 0x00


	//----- nvinfo : EIATTR_KPARAM_INFO
	.align		4
.L_19:
        /*0028*/ 	.byte	0x04, 0x17
        /*002a*/ 	.short	(.L_21 - .L_20)
.L_20:
        /*002c*/ 	.word	0x00000000
        /*0030*/ 	.short	0x0002
        /*0032*/ 	.short	0x0010
        /*0034*/ 	.byte	0x00, 0xf0, 0x11, 0x00


	//----- nvinfo : EIATTR_KPARAM_INFO
	.align		4
.L_21:
        /*0038*/ 	.byte	0x04, 0x17
        /*003a*/ 	.short	(.L_23 - .L_22)
.L_22:
        /*003c*/ 	.word	0x00000000
        /*0040*/ 	.short	0x0001
        /*0042*/ 	.short	0x0008
        /*0044*/ 	.byte	0x00, 0xf5, 0x21, 0x00


	//----- nvinfo : EIATTR_KPARAM_INFO
	.align		4
.L_23:
        /*0048*/ 	.byte	0x04, 0x17
        /*004a*/ 	.short	(.L_25 - .L_24)
.L_24:
        /*004c*/ 	.word	0x00000000
        /*0050*/ 	.short	0x0000
        /*0052*/ 	.short	0x0000
        /*0054*/ 	.byte	0x00, 0xf5, 0x21, 0x00


	//----- nvinfo : EIATTR_SPARSE_MMA_MASK
	.align		4
.L_25:
        /*0058*/ 	.byte	0x03, 0x50
        /*005a*/ 	.short	0x0000


	//----- nvinfo : EIATTR_MAXREG_COUNT
	.align		4
        /*005c*/ 	.byte	0x03, 0x1b
        /*005e*/ 	.short	0x00ff


	//----- nvinfo : EIATTR_MERCURY_ISA_VERSION
	.align		4
        /*0060*/ 	.byte	0x03, 0x5f
        /*0062*/ 	.short	0x0101


	//----- nvinfo : EIATTR_VRC_CTA_INIT_COUNT
	.align		4
        /*0064*/ 	.byte	0x02, 0x4a
	.zero		1
	.zero		1


	//----- nvinfo : EIATTR_EXIT_INSTR_OFFSETS
	.align		4
        /*0068*/ 	.byte	0x04, 0x1c
        /*006a*/ 	.short	(.L_27 - .L_26)


	//   ....[0]....
.L_26:
        /*006c*/ 	.word	0x000000e0


	//   ....[1]....
        /*0070*/ 	.word	0x00000d10


	//----- nvinfo : EIATTR_CRS_STACK_SIZE
	.align		4
.L_27:
        /*0074*/ 	.byte	0x04, 0x1e
        /*0076*/ 	.short	(.L_29 - .L_28)
.L_28:
        /*0078*/ 	.word	0x00000000


	//----- nvinfo : EIATTR_CBANK_PARAM_SIZE
	.align		4
.L_29:
        /*007c*/ 	.byte	0x03, 0x19
        /*007e*/ 	.short	0x0020


	//----- nvinfo : EIATTR_PARAM_CBANK
	.align		4
        /*0080*/ 	.byte	0x04, 0x0a
        /*0082*/ 	.short	(.L_31 - .L_30)
	.align		4
.L_30:
        /*0084*/ 	.word	index@(.nv.constant0._Z4stepP5OrbitP8Positioniid)
        /*0088*/ 	.short	0x0380
        /*008a*/ 	.short	0x0020


	//----- nvinfo : EIATTR_SW_WAR
	.align		4
.L_31:
        /*008c*/ 	.byte	0x04, 0x36
        /*008e*/ 	.short	(.L_33 - .L_32)
.L_32:
        /*0090*/ 	.word	0x00000008
.L_33:


//--------------------- .nv.callgraph             --------------------------
	.section	.nv.callgraph,"",@"SHT_CUDA_CALLGRAPH"
	.align	4
	.sectionentsize	8
	.align		4
        /*0000*/ 	.word	0x00000000
	.align		4
        /*0004*/ 	.word	0xffffffff
	.align		4
        /*0008*/ 	.word	0x00000000
	.align		4
        /*000c*/ 	.word	0xfffffffe
	.align		4
        /*0010*/ 	.word	0x00000000
	.align		4
        /*0014*/ 	.word	0xfffffffd
	.align		4
        /*0018*/ 	.word	0x00000000
	.align		4
        /*001c*/ 	.word	0xfffffffc


//--------------------- .nv.constant4             --------------------------
	.section	.nv.constant4,"a",@progbits
	.align	8
	.align		8
.nv.constant4:
        /*0000*/ 	.dword	__cudart_i2opi_d
	.align		8
        /*0008*/ 	.dword	__cudart_sin_cos_coeffs


//--------------------- .text._Z4stepP5OrbitP8Positioniid --------------------------
	.section	.text._Z4stepP5OrbitP8Positioniid,"ax",@progbits
	.align	128
        .global         _Z4stepP5OrbitP8Positioniid
        .type           _Z4stepP5OrbitP8Positioniid,@function
        .size           _Z4stepP5OrbitP8Positioniid,(.L_x_27 - _Z4stepP5OrbitP8Positioniid)
        .other          _Z4stepP5OrbitP8Positioniid,@"STO_CUDA_ENTRY STV_DEFAULT"
_Z4stepP5OrbitP8Positioniid:
.text._Z4stepP5OrbitP8Positioniid:
[----:B------:R-:W0:Y:S01]  /*0000*/  LDC R1, c[0x0][0x37c] ;  /* 0x0000df00ff017b82 */ /* 0x000e220000000800 */
[----:B------:R-:W1:Y:S07]  /*0010*/  S2R R2, SR_TID.Y ;  /* 0x0000000000027919 */ /* 0x000e6e0000002200 */
[----:B------:R-:W2:Y:S01]  /*0020*/  LDC R0, c[0x0][0x360] ;  /* 0x0000d800ff007b82 */ /* 0x000ea20000000800 */
[----:B------:R-:W3:Y:S01]  /*0030*/  LDCU.64 UR6, c[0x0][0x390] ;  /* 0x00007200ff0677ac */ /* 0x000ee20008000a00 */
[----:B0-----:R-:W-:Y:S01]  /*0040*/  VIADD R1, R1, 0xffffffd8 ;  /* 0xffffffd801017836 */ /* 0x001fe20000000000 */
[----:B------:R-:W2:Y:S05]  /*0050*/  S2R R5, SR_TID.X ;  /* 0x0000000000057919 */ /* 0x000eaa0000002100 */
[----:B------:R-:W1:Y:S08]  /*0060*/  S2UR UR5, SR_CTAID.Y ;  /* 0x00000000000579c3 */ /* 0x000e700000002600 */
[----:B------:R-:W1:Y:S08]  /*0070*/  LDC R3, c[0x0][0x364] ;  /* 0x0000d900ff037b82 */ /* 0x000e700000000800 */
[----:B------:R-:W2:Y:S01]  /*0080*/  S2UR UR4, SR_CTAID.X ;  /* 0x00000000000479c3 */ /* 0x000ea20000002500 */
[----:B-1----:R-:W-:-:S05]  /*0090*/  IMAD R3, R3, UR5, R2 ;  /* 0x0000000503037c24 */ /* 0x002fca000f8e0202 */
[----:B---3--:R-:W-:Y:S01]  /*00a0*/  ISETP.GT.AND P0, PT, R3, UR7, PT ;  /* 0x0000000703007c0c */ /* 0x008fe2000bf04270 */
[----:B--2---:R-:W-:-:S05]  /*00b0*/  IMAD R0, R0, UR4, R5 ;  /* 0x0000000400007c24 */ /* 0x004fca000f8e0205 */
[----:B------:R-:W-:-:S04]  /*00c0*/  ISETP.GT.OR P0, PT, R0, UR6, P0 ;  /* 0x0000000600007c0c */ /* 0x000fc80008704670 */
[----:B------:R-:W-:-:S13]  /*00d0*/  ISETP.LT.OR P0, PT, R0, RZ, P0 ;  /* 0x000000ff0000720c */ /* 0x000fda0000701670 */
[----:B------:R-:W-:Y:S05]  /*00e0*/  @P0 EXIT ;  /* 0x000000000000094d */ /* 0x000fea0003800000 */
[----:B------:R-:W0:Y:S01]  /*00f0*/  LDC.64 R8, c[0x0][0x388] ;  /* 0x0000e200ff087b82 */ /* 0x000e220000000a00 */
[----:B------:R-:W1:Y:S01]  /*0100*/  LDCU.64 UR4, c[0x0][0x358] ;  /* 0x00006b00ff0477ac */ /* 0x000e620008000a00 */
[----:B------:R-:W-:-:S06]  /*0110*/  IMAD R3, R3, UR6, R0 ;  /* 0x0000000603037c24 */ /* 0x000fcc000f8e0200 */
[----:B------:R-:W2:Y:S01]  /*0120*/  LDC.64 R10, c[0x0][0x380] ;  /* 0x0000e000ff0a7b82 */ /* 0x000ea20000000a00 */
[----:B0-----:R-:W-:-:S05]  /*0130*/  IMAD.WIDE R8, R3, 0xc, R8 ;  /* 0x0000000c03087825 */ /* 0x001fca00078e0208 */
[----:B-1----:R-:W3:Y:S04]  /*0140*/  LDG.E R2, desc[UR4][R8.64+0x4] ;  /* 0x0000040408027981 */ /* 0x002ee8000c1e1900 */
[----:B------:R-:W4:Y:S04]  /*0150*/  LDG.E R0, desc[UR4][R8.64] ;  /* 0x0000000408007981 */ /* 0x000f28000c1e1900 */
[----:B------:R-:W5:Y:S01]  /*0160*/  LDG.E R4, desc[UR4][R8.64+0x8] ;  /* 0x0000080408047981 */ /* 0x000f62000c1e1900 */
[----:B------:R-:W-:Y:S01]  /*0170*/  BSSY.RECONVERGENT B0, `(.L_x_0) ;  /* 0x0000010000007945 */ /* 0x000fe20003800200 */
[----:B--2---:R-:W-:-:S04]  /*0180*/  IMAD.WIDE R10, R3, 0x58, R10 ;  /* 0x00000058030a7825 */ /* 0x004fc800078e020a */
[----:B---3--:R-:W-:-:S04]  /*0190*/  FMUL R5, R2, R2 ;  /* 0x0000000202057220 */ /* 0x008fc80000400000 */
[----:B----4-:R-:W-:-:S04]  /*01a0*/  FFMA R5, R0, R0, R5 ;  /* 0x0000000000057223 */ /* 0x010fc80000000005 */
[----:B-----5:R-:W-:-:S04]  /*01b0*/  FFMA R0, R4, R4, R5 ;  /* 0x0000000404007223 */ /* 0x020fc80000000005 */
[----:B------:R-:W-:Y:S01]  /*01c0*/  VIADD R2, R0, 0xf3000000 ;  /* 0xf300000000027836 */ /* 0x000fe20000000000 */
[----:B------:R0:W1:Y:S04]  /*01d0*/  MUFU.RSQ R5, R0 ;  /* 0x0000000000057308 */ /* 0x0000680000001400 */
[----:B------:R-:W-:-:S13]  /*01e0*/  ISETP.GT.U32.AND P0, PT, R2, 0x727fffff, PT ;  /* 0x727fffff0200780c */ /* 0x000fda0003f04070 */
[----:B01----:R-:W-:Y:S05]  /*01f0*/  @!P0 BRA `(.L_x_1) ;  /* 0x00000000000c8947 */ /* 0x003fea0003800000 */
[----:B------:R-:W-:-:S07]  /*0200*/  MOV R7, 0x220 ;  /* 0x0000022000077802 */ /* 0x000fce0000000f00 */
[----:B------:R-:W-:Y:S05]  /*0210*/  CALL.REL.NOINC `($__internal_1_$__cuda_sm20_sqrt_rn_f32_slowpath) ;  /* 0x0000001000347944 */ /* 0x000fea0003c00000 */
[----:B------:R-:W-:Y:S05]  /*0220*/  BRA `(.L_x_2) ;  /* 0x0000000000107947 */ /* 0x000fea0003800000 */
.L_x_1:
[----:B------:R-:W-:Y:S01]  /*0230*/  FMUL.FTZ R3, R0, R5 ;  /* 0x0000000500037220 */ /* 0x000fe20000410000 */
[----:B------:R-:W-:-:S03]  /*0240*/  FMUL.FTZ R5, R5, 0.5 ;  /* 0x3f00000005057820 */ /* 0x000fc60000410000 */
[----:B------:R-:W-:-:S04]  /*0250*/  FFMA R0, -R3, R3, R0 ;  /* 0x0000000303007223 */ /* 0x000fc80000000100 */
[----:B------:R-:W-:-:S07]  /*0260*/  FFMA R0, R0, R5, R3 ;  /* 0x0000000500007223 */ /* 0x000fce0000000003 */
.L_x_2:
[----:B------:R-:W-:Y:S05]  /*0270*/  BSYNC.RECONVERGENT B0 ;  /* 0x0000000000007941 */ /* 0x000fea0003800200 */
.L_x_0:
[----:B------:R-:W2:Y:S04]  /*0280*/  LDG.E.64 R4, desc[UR4][R10.64+0x48] ;  /* 0x000048040a047981 */ /* 0x000ea8000c1e1b00 */
[----:B------:R0:W5:Y:S01]  /*0290*/  LDG.E.64 R16, desc[UR4][R10.64+0x50] ;  /* 0x000050040a107981 */ /* 0x000162000c1e1b00 */
[----:B------:R-:W1:Y:S01]  /*02a0*/  F2F.F64.F32 R6, R0 ;  /* 0x0000000000067310 */ /* 0x000e620000201800 */
[----:B------:R-:W-:Y:S01]  /*02b0*/  IMAD.MOV.U32 R2, RZ, RZ, 0x1 ;  /* 0x00000001ff027424 */ /* 0x000fe200078e00ff */
[----:B------:R-:W3:Y:S01]  /*02c0*/  LDC.64 R18, c[0x0][0x398] ;  /* 0x0000e600ff127b82 */ /* 0x000ee20000000a00 */
[----:B------:R-:W-:Y:S01]  /*02d0*/  BSSY.RECONVERGENT B0, `(.L_x_3) ;  /* 0x0000012000007945 */ /* 0x000fe20003800200 */
[----:B-1----:R-:W-:-:S06]  /*02e0*/  DMUL R6, R6, R6 ;  /* 0x0000000606067228 */ /* 0x002fcc0000000000 */
[----:B------:R-:W1:Y:S02]  /*02f0*/  MUFU.RCP64H R3, R7 ;  /* 0x0000000700037308 */ /* 0x000e640000001800 */
[----:B-1----:R-:W-:-:S08]  /*0300*/  DFMA R12, -R6, R2, 1 ;  /* 0x3ff00000060c742b */ /* 0x002fd00000000102 */
[----:B------:R-:W-:-:S08]  /*0310*/  DFMA R12, R12, R12, R12 ;  /* 0x0000000c0c0c722b */ /* 0x000fd0000000000c */
[----:B------:R-:W-:-:S08]  /*0320*/  DFMA R12, R2, R12, R2 ;  /* 0x0000000c020c722b */ /* 0x000fd00000000002 */
[----:B------:R-:W-:-:S08]  /*0330*/  DFMA R2, -R6, R12, 1 ;  /* 0x3ff000000602742b */ /* 0x000fd0000000010c */
[----:B------:R-:W-:-:S08]  /*0340*/  DFMA R2, R12, R2, R12 ;  /* 0x000000020c02722b */ /* 0x000fd0000000000c */
[----:B--2---:R-:W-:Y:S01]  /*0350*/  DMUL R12, R4, R2 ;  /* 0x00000002040c7228 */ /* 0x004fe20000000000 */
[----:B------:R-:W-:-:S07]  /*0360*/  FSETP.GEU.AND P1, PT, |R5|, 6.5827683646048100446e-37, PT ;  /* 0x036000000500780b */ /* 0x000fce0003f2e200 */
[----:B------:R-:W-:-:S08]  /*0370*/  DFMA R14, -R6, R12, R4 ;  /* 0x0000000c060e722b */ /* 0x000fd00000000104 */
[----:B------:R-:W-:Y:S02]  /*0380*/  DFMA R12, R2, R14, R12 ;  /* 0x0000000e020c722b */ /* 0x000fe4000000000c */
[----:B---3--:R-:W-:-:S08]  /*0390*/  DMUL R14, R18, 100 ;  /* 0x40590000120e7828 */ /* 0x008fd00000000000 */
[----:B------:R-:W-:-:S05]  /*03a0*/  FFMA R0, RZ, R7, R13 ;  /* 0x00000007ff007223 */ /* 0x000fca000000000d */
[----:B------:R-:W-:-:S13]  /*03b0*/  FSETP.GT.AND P0, PT, |R0|, 1.469367938527859385e-39, PT ;  /* 0x001000000000780b */ /* 0x000fda0003f04200 */
[----:B0-----:R-:W-:Y:S05]  /*03c0*/  @P0 BRA P1, `(.L_x_4) ;  /* 0x0000000000080947 */ /* 0x001fea0000800000 */
[----:B------:R-:W-:-:S07]  /*03d0*/  MOV R0, 0x3f0 ;  /* 0x000003f000007802 */ /* 0x000fce0000000f00 */
[----:B-----5:R-:W-:Y:S05]  /*03e0*/  CALL.REL.NOINC `($__internal_0_$__cuda_sm20_div_rn_f64_full) ;  /* 0x00000008004c7944 */ /* 0x020fea0003c00000 */
.L_x_4:
[----:B------:R-:W-:Y:S05]  /*03f0*/  BSYNC.RECONVERGENT B0 ;  /* 0x0000000000007941 */ /* 0x000fea0003800200 */
.L_x_3:
[----:B-----5:R-:W-:Y:S01]  /*0400*/  DFMA R12, R14, R12, R16 ;  /* 0x0000000c0e0c722b */ /* 0x020fe20000000010 */
[----:B------:R-:W-:Y:S06]  /*0410*/  BSSY.RECONVERGENT B0, `(.L_x_5) ;  /* 0x000001d000007945 */ /* 0x000fec0003800200 */
[----:B------:R0:W-:Y:S01]  /*0420*/  STG.E.64 desc[UR4][R10.64+0x50], R12 ;  /* 0x0000500c0a007986 */ /* 0x0001e2000c101b04 */
[----:B------:R-:W-:-:S14]  /*0430*/  DSETP.NEU.AND P0, PT, |R12|, +INF , PT ;  /* 0x7ff000000c00742a */ /* 0x000fdc0003f0d200 */
[----:B------:R-:W-:Y:S01]  /*0440*/  @!P0 DMUL R2, RZ, R12 ;  /* 0x0000000cff028228 */ /* 0x000fe20000000000 */
[----:B------:R-:W-:Y:S01]  /*0450*/  @!P0 IMAD.MOV.U32 R0, RZ, RZ, RZ ;  /* 0x000000ffff008224 */ /* 0x000fe200078e00ff */
[----:B0-----:R-:W-:Y:S09]  /*0460*/  @!P0 BRA `(.L_x_6) ;  /* 0x00000000005c8947 */ /* 0x001ff20003800000 */
[----:B------:R-:W-:Y:S01]  /*0470*/  UMOV UR6, 0x6dc9c883 ;  /* 0x6dc9c88300067882 */ /* 0x000fe20000000000 */
[----:B------:R-:W-:Y:S01]  /*0480*/  UMOV UR7, 0x3fe45f30 ;  /* 0x3fe45f3000077882 */ /* 0x000fe20000000000 */
[C---:B------:R-:W-:Y:S02]  /*0490*/  DSETP.GE.AND P0, PT, |R12|.reuse, 2.14748364800000000000e+09, PT ;  /* 0x41e000000c00742a */ /* 0x040fe40003f06200 */
[----:B------:R-:W-:Y:S01]  /*04a0*/  DMUL R4, R12, UR6 ;  /* 0x000000060c047c28 */ /* 0x000fe20008000000 */
[----:B------:R-:W-:Y:S01]  /*04b0*/  UMOV UR6, 0x54442d18 ;  /* 0x54442d1800067882 */ /* 0x000fe20000000000 */
[----:B------:R-:W-:-:S04]  /*04c0*/  UMOV UR7, 0x3ff921fb ;  /* 0x3ff921fb00077882 */ /* 0x000fc80000000000 */
[----:B------:R-:W0:Y:S08]  /*04d0*/  F2I.F64 R0, R4 ;  /* 0x0000000400007311 */ /* 0x000e300000301100 */
[----:B0-----:R-:W0:Y:S02]  /*04e0*/  I2F.F64 R2, R0 ;  /* 0x0000000000027312 */ /* 0x001e240000201c00 */
[----:B0-----:R-:W-:Y:S01]  /*04f0*/  DFMA R6, R2, -UR6, R12 ;  /* 0x8000000602067c2b */ /* 0x001fe2000800000c */
[----:B------:R-:W-:Y:S01]  /*0500*/  UMOV UR6, 0x33145c00 ;  /* 0x33145c0000067882 */ /* 0x000fe20000000000 */
[----:B------:R-:W-:-:S06]  /*0510*/  UMOV UR7, 0x3c91a626 ;  /* 0x3c91a62600077882 */ /* 0x000fcc0000000000 */
[----:B------:R-:W-:Y:S01]  /*0520*/  DFMA R6, R2, -UR6, R6 ;  /* 0x8000000602067c2b */ /* 0x000fe20008000006 */
[----:B------:R-:W-:Y:S01]  /*0530*/  UMOV UR6, 0x252049c0 ;  /* 0x252049c000067882 */ /* 0x000fe20000000000 */
[----:B------:R-:W-:-:S06]  /*0540*/  UMOV UR7, 0x397b839a ;  /* 0x397b839a00077882 */ /* 0x000fcc0000000000 */
[----:B------:R-:W-:Y:S01]  /*0550*/  DFMA R2, R2, -UR6, R6 ;  /* 0x8000000602027c2b */ /* 0x000fe20008000006 */
[----:B------:R-:W-:Y:S10]  /*0560*/  @!P0 BRA `(.L_x_6) ;  /* 0x00000000001c8947 */ /* 0x000ff40003800000 */
[----:B------:R-:W-:Y:S01]  /*0570*/  IMAD.MOV.U32 R6, RZ, RZ, R12 ;  /* 0x000000ffff067224 */ /* 0x000fe200078e000c */
[----:B------:R-:W-:Y:S01]  /*0580*/  MOV R0, 0x5b0 ;  /* 0x000005b000007802 */ /* 0x000fe20000000f00 */
[----:B------:R-:W-:-:S07]  /*0590*/  IMAD.MOV.U32 R3, RZ, RZ, R13 ;  /* 0x000000ffff037224 */ /* 0x000fce00078e000d */
[----:B------:R-:W-:Y:S05]  /*05a0*/  CALL.REL.NOINC `($_Z4stepP5OrbitP8Positioniid$__internal_trig_reduction_slowpathd) ;  /* 0x0000000c00ac7944 */ /* 0x000fea0003c00000 */
[----:B------:R-:W-:Y:S02]  /*05b0*/  IMAD.MOV.U32 R0, RZ, RZ, R4 ;  /* 0x000000ffff007224 */ /* 0x000fe400078e0004 */
[----:B------:R-:W-:Y:S02]  /*05c0*/  IMAD.MOV.U32 R2, RZ, RZ, R6 ;  /* 0x000000ffff027224 */ /* 0x000fe400078e0006 */
[----:B------:R-:W-:-:S07]  /*05d0*/  IMAD.MOV.U32 R3, RZ, RZ, R7 ;  /* 0x000000ffff037224 */ /* 0x000fce00078e0007 */
.L_x_6:
[----:B------:R-:W-:Y:S05]  /*05e0*/  BSYNC.RECONVERGENT B0 ;  /* 0x0000000000007941 */ /* 0x000fea0003800200 */
.L_x_5:
[----:B------:R-:W0:Y:S01]  /*05f0*/  LDCU.64 UR6, c[0x4][0x8] ;  /* 0x01000100ff0677ac */ /* 0x000e220008000a00 */
[----:B------:R-:W-:-:S05]  /*0600*/  IMAD.SHL.U32 R4, R0, 0x40, RZ ;  /* 0x0000004000047824 */ /* 0x000fca00078e00ff */
[----:B------:R-:W-:-:S04]  /*0610*/  LOP3.LUT R4, R4, 0x40, RZ, 0xc0, !PT ;  /* 0x0000004004047812 */ /* 0x000fc800078ec0ff */
[----:B0-----:R-:W-:-:S05]  /*0620*/  IADD3 R24, P0, PT, R4, UR6, RZ ;  /* 0x0000000604187c10 */ /* 0x001fca000ff1e0ff */
[----:B------:R-:W-:-:S05]  /*0630*/  IMAD.X R25, RZ, RZ, UR7, P0 ;  /* 0x00000007ff197e24 */ /* 0x000fca00080e06ff */
[----:B------:R-:W2:Y:S04]  /*0640*/  LDG.E.128.CONSTANT R4, desc[UR4][R24.64] ;  /* 0x0000000418047981 */ /* 0x000ea8000c1e9d00 */
[----:B------:R-:W3:Y:S04]  /*0650*/  LDG.E.128.CONSTANT R16, desc[UR4][R24.64+0x10] ;  /* 0x0000100418107981 */ /* 0x000ee8000c1e9d00 */
[----:B------:R-:W4:Y:S01]  /*0660*/  LDG.E.128.CONSTANT R20, desc[UR4][R24.64+0x20] ;  /* 0x0000200418147981 */ /* 0x000f22000c1e9d00 */
[----:B------:R-:W-:Y:S01]  /*0670*/  LOP3.LUT R14, R0, 0x1, RZ, 0xc0, !PT ;  /* 0x00000001000e7812 */ /* 0x000fe200078ec0ff */
[----:B------:R-:W-:Y:S01]  /*0680*/  IMAD.MOV.U32 R26, RZ, RZ, 0x20fd8164 ;  /* 0x20fd8164ff1a7424 */ /* 0x000fe200078e00ff */
[----:B------:R-:W-:Y:S01]  /*0690*/  DSETP.NEU.AND P1, PT, |R12|, +INF , PT ;  /* 0x7ff000000c00742a */ /* 0x000fe20003f2d200 */
[----:B------:R-:W-:Y:S01]  /*06a0*/  IMAD.MOV.U32 R27, RZ, RZ, 0x3da8ff83 ;  /* 0x3da8ff83ff1b7424 */ /* 0x000fe200078e00ff */
[----:B------:R-:W-:Y:S01]  /*06b0*/  ISETP.NE.U32.AND P0, PT, R14, 0x1, PT ;  /* 0x000000010e00780c */ /* 0x000fe20003f05070 */
[----:B------:R-:W-:Y:S01]  /*06c0*/  DMUL R14, R2, R2 ;  /* 0x00000002020e7228 */ /* 0x000fe20000000000 */
[----:B------:R-:W-:Y:S02]  /*06d0*/  BSSY.RECONVERGENT B0, `(.L_x_7) ;  /* 0x000002e000007945 */ /* 0x000fe40003800200 */
[----:B------:R-:W-:-:S02]  /*06e0*/  FSEL R26, R26, -8.06006814911005101289e+34, !P0 ;  /* 0xf9785eba1a1a7808 */ /* 0x000fc40004000000 */
[----:B------:R-:W-:-:S06]  /*06f0*/  FSEL R27, -R27, 0.11223486810922622681, !P0 ;  /* 0x3de5db651b1b7808 */ /* 0x000fcc0004000100 */
[----:B--2---:R-:W-:-:S08]  /*0700*/  DFMA R4, R14, R26, R4 ;  /* 0x0000001a0e04722b */ /* 0x004fd00000000004 */
[----:B------:R-:W-:-:S08]  /*0710*/  DFMA R4, R14, R4, R6 ;  /* 0x000000040e04722b */ /* 0x000fd00000000006 */
[----:B---3--:R-:W-:-:S08]  /*0720*/  DFMA R4, R14, R4, R16 ;  /* 0x000000040e04722b */ /* 0x008fd00000000010 */
[----:B------:R-:W-:-:S08]  /*0730*/  DFMA R4, R14, R4, R18 ;  /* 0x000000040e04722b */ /* 0x000fd00000000012 */
[----:B----4-:R-:W-:-:S08]  /*0740*/  DFMA R4, R14, R4, R20 ;  /* 0x000000040e04722b */ /* 0x010fd00000000014 */
[----:B------:R-:W-:-:S08]  /*0750*/  DFMA R4, R14, R4, R22 ;  /* 0x000000040e04722b */ /* 0x000fd00000000016 */
[----:B------:R-:W-:Y:S02]  /*0760*/  DFMA R2, R4, R2, R2 ;  /* 0x000000020402722b */ /* 0x000fe40000000002 */
[----:B------:R-:W-:-:S10]  /*0770*/  DFMA R4, R14, R4, 1 ;  /* 0x3ff000000e04742b */ /* 0x000fd40000000004 */
[----:B------:R-:W-:Y:S02]  /*0780*/  FSEL R6, R4, R2, !P0 ;  /* 0x0000000204067208 */ /* 0x000fe40004000000 */
[----:B------:R-:W-:Y:S01]  /*0790*/  FSEL R7, R5, R3, !P0 ;  /* 0x0000000305077208 */ /* 0x000fe20004000000 */
[----:B------:R-:W-:Y:S01]  /*07a0*/  @!P1 DMUL R2, RZ, R12 ;  /* 0x0000000cff029228 */ /* 0x000fe20000000000 */
[----:B------:R-:W-:Y:S01]  /*07b0*/  LOP3.LUT P0, RZ, R0, 0x2, RZ, 0xc0, !PT ;  /* 0x0000000200ff7812 */ /* 0x000fe2000780c0ff */
[----:B------:R-:W-:-:S03]  /*07c0*/  @!P1 IMAD.MOV.U32 R0, RZ, RZ, 0x1 ;  /* 0x00000001ff009424 */ /* 0x000fc600078e00ff */
[----:B------:R-:W-:-:S10]  /*07d0*/  DADD R4, RZ, -R6 ;  /* 0x00000000ff047229 */ /* 0x000fd40000000806 */
[----:B------:R-:W-:Y:S02]  /*07e0*/  FSEL R14, R6, R4, !P0 ;  /* 0x00000004060e7208 */ /* 0x000fe40004000000 */
[----:B------:R-:W-:Y:S01]  /*07f0*/  FSEL R15, R7, R5, !P0 ;  /* 0x00000005070f7208 */ /* 0x000fe20004000000 */
[----:B------:R-:W-:Y:S06]  /*0800*/  @!P1 BRA `(.L_x_8) ;  /* 0x0000000000689947 */ /* 0x000fec0003800000 */
[----:B------:R-:W-:Y:S01]  /*0810*/  UMOV UR6, 0x6dc9c883 ;  /* 0x6dc9c88300067882 */ /* 0x000fe20000000000 */
[----:B------:R-:W-:Y:S01]  /*0820*/  UMOV UR7, 0x3fe45f30 ;  /* 0x3fe45f3000077882 */ /* 0x000fe20000000000 */
[C---:B------:R-:W-:Y:S01]  /*0830*/  DSETP.GE.AND P0, PT, |R12|.reuse, 2.14748364800000000000e+09, PT ;  /* 0x41e000000c00742a */ /* 0x040fe20003f06200 */
[----:B------:R-:W-:Y:S01]  /*0840*/  BSSY.RECONVERGENT B1, `(.L_x_9) ;  /* 0x0000015000017945 */ /* 0x000fe20003800200 */
        /* <DEDUP_REMOVED lines=20> */
.L_x_10:
[----:B------:R-:W-:Y:S05]  /*0990*/  BSYNC.RECONVERGENT B1 ;  /* 0x0000000000017941 */ /* 0x000fea0003800200 */
.L_x_9:
[----:B------:R-:W-:-:S07]  /*09a0*/  VIADD R0, R0, 0x1 ;  /* 0x0000000100007836 */ /* 0x000fce0000000000 */
.L_x_8:
[----:B------:R-:W-:Y:S05]  /*09b0*/  BSYNC.RECONVERGENT B0 ;  /* 0x0000000000007941 */ /* 0x000fea0003800200 */
.L_x_7:
        /* <DEDUP_REMOVED lines=9> */
[----:B------:R-:W-:-:S02]  /*0a50*/  IMAD.MOV.U32 R26, RZ, RZ, 0x20fd8164 ;  /* 0x20fd8164ff1a7424 */ /* 0x000fc400078e00ff */
[----:B------:R-:W-:Y:S01]  /*0a60*/  IMAD.MOV.U32 R27, RZ, RZ, 0x3da8ff83 ;  /* 0x3da8ff83ff1b7424 */ /* 0x000fe200078e00ff */
[----:B------:R-:W-:Y:S01]  /*0a70*/  ISETP.NE.U32.AND P0, PT, R12, 0x1, PT ;  /* 0x000000010c00780c */ /* 0x000fe20003f05070 */
[----:B------:R-:W-:-:S03]  /*0a80*/  DMUL R12, R2, R2 ;  /* 0x00000002020c7228 */ /* 0x000fc60000000000 */
[----:B------:R-:W-:Y:S02]  /*0a90*/  FSEL R26, R26, -8.06006814911005101289e+34, !P0 ;  /* 0xf9785eba1a1a7808 */ /* 0x000fe40004000000 */
[----:B------:R-:W-:-:S06]  /*0aa0*/  FSEL R27, -R27, 0.11223486810922622681, !P0 ;  /* 0x3de5db651b1b7808 */ /* 0x000fcc0004000100 */
[C---:B--2---:R-:W-:Y:S01]  /*0ab0*/  DFMA R26, R12.reuse, R26, R4 ;  /* 0x0000001a0c1a722b */ /* 0x044fe20000000004 */
[----:B------:R-:W2:Y:S07]  /*0ac0*/  LDG.E.64 R4, desc[UR4][R10.64] ;  /* 0x000000040a047981 */ /* 0x000eae000c1e1b00 */
[C---:B------:R-:W-:Y:S01]  /*0ad0*/  DFMA R26, R12.reuse, R26, R6 ;  /* 0x0000001a0c1a722b */ /* 0x040fe20000000006 */
[----:B------:R-:W5:Y:S07]  /*0ae0*/  LDG.E.64 R6, desc[UR4][R10.64+0x18] ;  /* 0x000018040a067981 */ /* 0x000f6e000c1e1b00 */
[C---:B---3--:R-:W-:Y:S01]  /*0af0*/  DFMA R26, R12.reuse, R26, R16 ;  /* 0x0000001a0c1a722b */ /* 0x048fe20000000010 */
[----:B------:R-:W3:Y:S07]  /*0b00*/  LDG.E.64 R16, desc[UR4][R10.64+0x30] ;  /* 0x000030040a107981 */ /* 0x000eee000c1e1b00 */
[----:B------:R-:W-:-:S08]  /*0b10*/  DFMA R18, R12, R26, R18 ;  /* 0x0000001a0c12722b */ /* 0x000fd00000000012 */
[----:B----4-:R-:W-:-:S08]  /*0b20*/  DFMA R18, R12, R18, R20 ;  /* 0x000000120c12722b */ /* 0x010fd00000000014 */
[----:B------:R-:W-:-:S08]  /*0b30*/  DFMA R18, R12, R18, R22 ;  /* 0x000000120c12722b */ /* 0x000fd00000000016 */
[----:B------:R-:W-:Y:S02]  /*0b40*/  DFMA R2, R18, R2, R2 ;  /* 0x000000021202722b */ /* 0x000fe40000000002 */
[----:B------:R-:W-:-:S10]  /*0b50*/  DFMA R12, R12, R18, 1 ;  /* 0x3ff000000c0c742b */ /* 0x000fd40000000012 */
[----:B------:R-:W-:Y:S02]  /*0b60*/  FSEL R12, R12, R2, !P0 ;  /* 0x000000020c0c7208 */ /* 0x000fe40004000000 */
[----:B------:R-:W-:Y:S02]  /*0b70*/  FSEL R13, R13, R3, !P0 ;  /* 0x000000030d0d7208 */ /* 0x000fe40004000000 */
[----:B------:R-:W-:-:S04]  /*0b80*/  LOP3.LUT P0, RZ, R0, 0x2, RZ, 0xc0, !PT ;  /* 0x0000000200ff7812 */ /* 0x000fc8000780c0ff */
[----:B------:R-:W-:-:S10]  /*0b90*/  DADD R2, RZ, -R12 ;  /* 0x00000000ff027229 */ /* 0x000fd4000000080c */
[----:B------:R-:W-:Y:S02]  /*0ba0*/  FSEL R2, R12, R2, !P0 ;  /* 0x000000020c027208 */ /* 0x000fe40004000000 */
[----:B------:R-:W-:-:S06]  /*0bb0*/  FSEL R3, R13, R3, !P0 ;  /* 0x000000030d037208 */ /* 0x000fcc0004000000 */
[----:B--2---:R-:W-:-:S08]  /*0bc0*/  DMUL R4, R2, R4 ;  /* 0x0000000402047228 */ /* 0x004fd00000000000 */
[----:B-----5:R-:W-:-:S08]  /*0bd0*/  DFMA R4, R14, R6, R4 ;  /* 0x000000060e04722b */ /* 0x020fd00000000004 */
[----:B---3--:R-:W-:-:S06]  /*0be0*/  DADD R4, R4, R16 ;  /* 0x0000000004047229 */ /* 0x008fcc0000000010 */
[----:B------:R-:W0:Y:S02]  /*0bf0*/  F2F.F32.F64 R19, R4 ;  /* 0x0000000400137310 */ /* 0x000e240000301000 */
[----:B0-----:R-:W-:Y:S04]  /*0c00*/  STG.E desc[UR4][R8.64], R19 ;  /* 0x0000001308007986 */ /* 0x001fe8000c101904 */
[----:B------:R-:W2:Y:S04]  /*0c10*/  LDG.E.64 R6, desc[UR4][R10.64+0x8] ;  /* 0x000008040a067981 */ /* 0x000ea8000c1e1b00 */
[----:B------:R-:W3:Y:S04]  /*0c20*/  LDG.E.64 R12, desc[UR4][R10.64+0x20] ;  /* 0x000020040a0c7981 */ /* 0x000ee8000c1e1b00 */
[----:B------:R-:W4:Y:S01]  /*0c30*/  LDG.E.64 R16, desc[UR4][R10.64+0x38] ;  /* 0x000038040a107981 */ /* 0x000f22000c1e1b00 */
[----:B--2---:R-:W-:-:S08]  /*0c40*/  DMUL R6, R2, R6 ;  /* 0x0000000602067228 */ /* 0x004fd00000000000 */
[----:B---3--:R-:W-:-:S08]  /*0c50*/  DFMA R6, R14, R12, R6 ;  /* 0x0000000c0e06722b */ /* 0x008fd00000000006 */
[----:B----4-:R-:W-:-:S10]  /*0c60*/  DADD R6, R6, R16 ;  /* 0x0000000006067229 */ /* 0x010fd40000000010 */
        /* <DEDUP_REMOVED lines=9> */
[----:B0-----:R-:W-:Y:S01]  /*0d00*/  STG.E desc[UR4][R8.64+0x8], R5 ;  /* 0x0000080508007986 */ /* 0x001fe2000c101904 */
[----:B------:R-:W-:Y:S05]  /*0d10*/  EXIT ;  /* 0x000000000000794d */ /* 0x000fea0003800000 */
        .weak           $__internal_0_$__cuda_sm20_div_rn_f64_full
        .type           $__internal_0_$__cuda_sm20_div_rn_f64_full,@function
        .size           $__internal_0_$__cuda_sm20_div_rn_f64_full,($__internal_1_$__cuda_sm20_sqrt_rn_f32_slowpath - $__internal_0_$__cuda_sm20_div_rn_f64_full)
$__internal_0_$__cuda_sm20_div_rn_f64_full:
[C---:B------:R-:W-:Y:S01]  /*0d20*/  FSETP.GEU.AND P0, PT, |R7|.reuse, 1.469367938527859385e-39, PT ;  /* 0x001000000700780b */ /* 0x040fe20003f0e200 */
[----:B------:R-:W-:Y:S01]  /*0d30*/  IMAD.MOV.U32 R2, RZ, RZ, 0x1 ;  /* 0x00000001ff027424 */ /* 0x000fe200078e00ff */
[----:B------:R-:W-:Y:S01]  /*0d40*/  LOP3.LUT R12, R7, 0x800fffff, RZ, 0xc0, !PT ;  /* 0x800fffff070c7812 */ /* 0x000fe200078ec0ff */
[----:B------:R-:W-:Y:S01]  /*0d50*/  IMAD.MOV.U32 R25, RZ, RZ, 0x1ca00000 ;  /* 0x1ca00000ff197424 */ /* 0x000fe200078e00ff */
[C---:B------:R-:W-:Y:S01]  /*0d60*/  FSETP.GEU.AND P2, PT, |R5|.reuse, 1.469367938527859385e-39, PT ;  /* 0x001000000500780b */ /* 0x040fe20003f4e200 */
[----:B------:R-:W-:Y:S01]  /*0d70*/  BSSY.RECONVERGENT B1, `(.L_x_11) ;  /* 0x0000052000017945 */ /* 0x000fe20003800200 */
[----:B------:R-:W-:Y:S01]  /*0d80*/  LOP3.LUT R13, R12, 0x3ff00000, RZ, 0xfc, !PT ;  /* 0x3ff000000c0d7812 */ /* 0x000fe200078efcff */
[----:B------:R-:W-:Y:S01]  /*0d90*/  IMAD.MOV.U32 R12, RZ, RZ, R6 ;  /* 0x000000ffff0c7224 */ /* 0x000fe200078e0006 */
[----:B------:R-:W-:Y:S02]  /*0da0*/  LOP3.LUT R24, R5, 0x7ff00000, RZ, 0xc0, !PT ;  /* 0x7ff0000005187812 */ /* 0x000fe400078ec0ff */
[----:B------:R-:W-:-:S03]  /*0db0*/  LOP3.LUT R27, R7, 0x7ff00000, RZ, 0xc0, !PT ;  /* 0x7ff00000071b7812 */ /* 0x000fc600078ec0ff */
[----:B------:R-:W-:Y:S01]  /*0dc0*/  @!P0 DMUL R12, R6, 8.98846567431157953865e+307 ;  /* 0x7fe00000060c8828 */ /* 0x000fe20000000000 */
[----:B------:R-:W-:-:S03]  /*0dd0*/  ISETP.GE.U32.AND P1, PT, R24, R27, PT ;  /* 0x0000001b1800720c */ /* 0x000fc60003f26070 */
[----:B------:R-:W-:Y:S02]  /*0de0*/  @!P2 LOP3.LUT R21, R7, 0x7ff00000, RZ, 0xc0, !PT ;  /* 0x7ff000000715a812 */ /* 0x000fe400078ec0ff */
[----:B------:R-:W0:Y:S02]  /*0df0*/  MUFU.RCP64H R3, R13 ;  /* 0x0000000d00037308 */ /* 0x000e240000001800 */
[----:B------:R-:W-:Y:S02]  /*0e00*/  @!P2 ISETP.GE.U32.AND P3, PT, R24, R21, PT ;  /* 0x000000151800a20c */ /* 0x000fe40003f66070 */
[----:B------:R-:W-:Y:S02]  /*0e10*/  @!P0 LOP3.LUT R27, R13, 0x7ff00000, RZ, 0xc0, !PT ;  /* 0x7ff000000d1b8812 */ /* 0x000fe400078ec0ff */
[----:B------:R-:W-:-:S04]  /*0e20*/  @!P2 SEL R21, R25, 0x63400000, !P3 ;  /* 0x634000001915a807 */ /* 0x000fc80005800000 */
[----:B------:R-:W-:-:S04]  /*0e30*/  @!P2 LOP3.LUT R22, R21, 0x80000000, R5, 0xf8, !PT ;  /* 0x800000001516a812 */ /* 0x000fc800078ef805 */
[----:B------:R-:W-:Y:S01]  /*0e40*/  @!P2 LOP3.LUT R23, R22, 0x100000, RZ, 0xfc, !PT ;  /* 0x001000001617a812 */ /* 0x000fe200078efcff */
[----:B------:R-:W-:Y:S01]  /*0e50*/  @!P2 IMAD.MOV.U32 R22, RZ, RZ, RZ ;  /* 0x000000ffff16a224 */ /* 0x000fe200078e00ff */
[----:B0-----:R-:W-:-:S08]  /*0e60*/  DFMA R18, R2, -R12, 1 ;  /* 0x3ff000000212742b */ /* 0x001fd0000000080c */
[----:B------:R-:W-:-:S08]  /*0e70*/  DFMA R18, R18, R18, R18 ;  /* 0x000000121212722b */ /* 0x000fd00000000012 */
[----:B------:R-:W-:Y:S01]  /*0e80*/  DFMA R2, R2, R18, R2 ;  /* 0x000000120202722b */ /* 0x000fe20000000002 */
[----:B------:R-:W-:Y:S01]  /*0e90*/  SEL R19, R25, 0x63400000, !P1 ;  /* 0x6340000019137807 */ /* 0x000fe20004800000 */
[----:B------:R-:W-:-:S03]  /*0ea0*/  IMAD.MOV.U32 R18, RZ, RZ, R4 ;  /* 0x000000ffff127224 */ /* 0x000fc600078e0004 */
[----:B------:R-:W-:-:S03]  /*0eb0*/  LOP3.LUT R19, R19, 0x800fffff, R5, 0xf8, !PT ;  /* 0x800fffff13137812 */ /* 0x000fc600078ef805 */
[----:B------:R-:W-:-:S03]  /*0ec0*/  DFMA R20, R2, -R12, 1 ;  /* 0x3ff000000214742b */ /* 0x000fc6000000080c */
[----:B------:R-:W-:-:S05]  /*0ed0*/  @!P2 DFMA R18, R18, 2, -R22 ;  /* 0x400000001212a82b */ /* 0x000fca0000000816 */
[----:B------:R-:W-:-:S08]  /*0ee0*/  DFMA R2, R2, R20, R2 ;  /* 0x000000140202722b */ /* 0x000fd00000000002 */
[----:B------:R-:W-:-:S08]  /*0ef0*/  DMUL R20, R2, R18 ;  /* 0x0000001202147228 */ /* 0x000fd00000000000 */
[----:B------:R-:W-:-:S08]  /*0f00*/  DFMA R22, R20, -R12, R18 ;  /* 0x8000000c1416722b */ /* 0x000fd00000000012 */
[----:B------:R-:W-:Y:S01]  /*0f10*/  DFMA R22, R2, R22, R20 ;  /* 0x000000160216722b */ /* 0x000fe20000000014 */
[----:B------:R-:W-:Y:S01]  /*0f20*/  IMAD.MOV.U32 R20, RZ, RZ, R24 ;  /* 0x000000ffff147224 */ /* 0x000fe200078e0018 */
[----:B------:R-:W-:Y:S01]  /*0f30*/  @!P2 LOP3.LUT R20, R19, 0x7ff00000, RZ, 0xc0, !PT ;  /* 0x7ff000001314a812 */ /* 0x000fe200078ec0ff */
[----:B------:R-:W-:-:S04]  /*0f40*/  VIADD R3, R27, 0xffffffff ;  /* 0xffffffff1b037836 */ /* 0x000fc80000000000 */
[----:B------:R-:W-:-:S05]  /*0f50*/  VIADD R2, R20, 0xffffffff ;  /* 0xffffffff14027836 */ /* 0x000fca0000000000 */
[----:B------:R-:W-:-:S04]  /*0f60*/  ISETP.GT.U32.AND P0, PT, R2, 0x7feffffe, PT ;  /* 0x7feffffe0200780c */ /* 0x000fc80003f04070 */
[----:B------:R-:W-:-:S13]  /*0f70*/  ISETP.GT.U32.OR P0, PT, R3, 0x7feffffe, P0 ;  /* 0x7feffffe0300780c */ /* 0x000fda0000704470 */
[----:B------:R-:W-:Y:S05]  /*0f80*/  @P0 BRA `(.L_x_12) ;  /* 0x00000000006c0947 */ /* 0x000fea0003800000 */
[----:B------:R-:W-:Y:S01]  /*0f90*/  LOP3.LUT R3, R7, 0x7ff00000, RZ, 0xc0, !PT ;  /* 0x7ff0000007037812 */ /* 0x000fe200078ec0ff */
[----:B------:R-:W-:-:S03]  /*0fa0*/  IMAD.MOV.U32 R20, RZ, RZ, RZ ;  /* 0x000000ffff147224 */ /* 0x000fc600078e00ff */
[CC--:B------:R-:W-:Y:S02]  /*0fb0*/  VIADDMNMX R2, R24.reuse, -R3.reuse, 0xb9600000, !PT ;  /* 0xb960000018027446 */ /* 0x0c0fe40007800903 */
[----:B------:R-:W-:Y:S02]  /*0fc0*/  ISETP.GE.U32.AND P0, PT, R24, R3, PT ;  /* 0x000000031800720c */ /* 0x000fe40003f06070 */
[----:B------:R-:W-:Y:S02]  /*0fd0*/  VIMNMX R2, PT, PT, R2, 0x46a00000, PT ;  /* 0x46a0000002027848 */ /* 0x000fe40003fe0100 */
[----:B------:R-:W-:-:S05]  /*0fe0*/  SEL R25, R25, 0x63400000, !P0 ;  /* 0x6340000019197807 */ /* 0x000fca0004000000 */
[----:B------:R-:W-:-:S04]  /*0ff0*/  IMAD.IADD R4, R2, 0x1, -R25 ;  /* 0x0000000102047824 */ /* 0x000fc800078e0a19 */
[----:B------:R-:W-:-:S06]  /*1000*/  VIADD R21, R4, 0x7fe00000 ;  /* 0x7fe0000004157836 */ /* 0x000fcc0000000000 */
[----:B------:R-:W-:-:S10]  /*1010*/  DMUL R2, R22, R20 ;  /* 0x0000001416027228 */ /* 0x000fd40000000000 */
[----:B------:R-:W-:-:S13]  /*1020*/  FSETP.GTU.AND P0, PT, |R3|, 1.469367938527859385e-39, PT ;  /* 0x001000000300780b */ /* 0x000fda0003f0c200 */
[----:B------:R-:W-:Y:S05]  /*1030*/  @P0 BRA `(.L_x_13) ;  /* 0x0000000000940947 */ /* 0x000fea0003800000 */
[----:B------:R-:W-:Y:S01]  /*1040*/  DFMA R12, R22, -R12, R18 ;  /* 0x8000000c160c722b */ /* 0x000fe20000000012 */
[----:B------:R-:W-:-:S09]  /*1050*/  IMAD.MOV.U32 R20, RZ, RZ, RZ ;  /* 0x000000ffff147224 */ /* 0x000fd200078e00ff */
[C---:B------:R-:W-:Y:S02]  /*1060*/  FSETP.NEU.AND P0, PT, R13.reuse, RZ, PT ;  /* 0x000000ff0d00720b */ /* 0x040fe40003f0d000 */
[----:B------:R-:W-:-:S04]  /*1070*/  LOP3.LUT R5, R13, 0x80000000, R7, 0x48, !PT ;  /* 0x800000000d057812 */ /* 0x000fc800078e4807 */
[----:B------:R-:W-:-:S07]  /*1080*/  LOP3.LUT R21, R5, R21, RZ, 0xfc, !PT ;  /* 0x0000001505157212 */ /* 0x000fce00078efcff */
[----:B------:R-:W-:Y:S05]  /*1090*/  @!P0 BRA `(.L_x_13) ;  /* 0x00000000007c8947 */ /* 0x000fea0003800000 */
[----:B------:R-:W-:Y:S01]  /*10a0*/  IMAD.MOV R7, RZ, RZ, -R4 ;  /* 0x000000ffff077224 */ /* 0x000fe200078e0a04 */
[----:B------:R-:W-:Y:S01]  /*10b0*/  DMUL.RP R20, R22, R20 ;  /* 0x0000001416147228 */ /* 0x000fe20000008000 */
[----:B------:R-:W-:-:S06]  /*10c0*/  IMAD.MOV.U32 R6, RZ, RZ, RZ ;  /* 0x000000ffff067224 */ /* 0x000fcc00078e00ff */
[----:B------:R-:W-:-:S03]  /*10d0*/  DFMA R6, R2, -R6, R22 ;  /* 0x800000060206722b */ /* 0x000fc60000000016 */
[----:B------:R-:W-:-:S03]  /*10e0*/  LOP3.LUT R5, R21, R5, RZ, 0x3c, !PT ;  /* 0x0000000515057212 */ /* 0x000fc600078e3cff */
[----:B------:R-:W-:-:S04]  /*10f0*/  IADD3 R6, PT, PT, -R4, -0x43300000, RZ ;  /* 0xbcd0000004067810 */ /* 0x000fc80007ffe1ff */
[----:B------:R-:W-:-:S04]  /*1100*/  FSETP.NEU.AND P0, PT, |R7|, R6, PT ;  /* 0x000000060700720b */ /* 0x000fc80003f0d200 */
[----:B------:R-:W-:Y:S02]  /*1110*/  FSEL R2, R20, R2, !P0 ;  /* 0x0000000214027208 */ /* 0x000fe40004000000 */
[----:B------:R-:W-:Y:S01]  /*1120*/  FSEL R3, R5, R3, !P0 ;  /* 0x0000000305037208 */ /* 0x000fe20004000000 */
[----:B------:R-:W-:Y:S06]  /*1130*/  BRA `(.L_x_13) ;  /* 0x0000000000547947 */ /* 0x000fec0003800000 */
.L_x_12:
[----:B------:R-:W-:-:S14]  /*1140*/  DSETP.NAN.AND P0, PT, R4, R4, PT ;  /* 0x000000040400722a */ /* 0x000fdc0003f08000 */
[----:B------:R-:W-:Y:S05]  /*1150*/  @P0 BRA `(.L_x_14) ;  /* 0x0000000000440947 */ /* 0x000fea0003800000 */
[----:B------:R-:W-:-:S14]  /*1160*/  DSETP.NAN.AND P0, PT, R6, R6, PT ;  /* 0x000000060600722a */ /* 0x000fdc0003f08000 */
[----:B------:R-:W-:Y:S05]  /*1170*/  @P0 BRA `(.L_x_15) ;  /* 0x0000000000300947 */ /* 0x000fea0003800000 */
[----:B------:R-:W-:Y:S01]  /*1180*/  ISETP.NE.AND P0, PT, R20, R27, PT ;  /* 0x0000001b1400720c */ /* 0x000fe20003f05270 */
[----:B------:R-:W-:Y:S02]  /*1190*/  IMAD.MOV.U32 R2, RZ, RZ, 0x0 ;  /* 0x00000000ff027424 */ /* 0x000fe400078e00ff */
[----:B------:R-:W-:-:S10]  /*11a0*/  IMAD.MOV.U32 R3, RZ, RZ, -0x80000 ;  /* 0xfff80000ff037424 */ /* 0x000fd400078e00ff */
[----:B------:R-:W-:Y:S05]  /*11b0*/  @!P0 BRA `(.L_x_13) ;  /* 0x0000000000348947 */ /* 0x000fea0003800000 */
[----:B------:R-:W-:Y:S02]  /*11c0*/  ISETP.NE.AND P0, PT, R20, 0x7ff00000, PT ;  /* 0x7ff000001400780c */ /* 0x000fe40003f05270 */
[----:B------:R-:W-:Y:S02]  /*11d0*/  LOP3.LUT R3, R5, 0x80000000, R7, 0x48, !PT ;  /* 0x8000000005037812 */ /* 0x000fe400078e4807 */
[----:B------:R-:W-:-:S13]  /*11e0*/  ISETP.EQ.OR P0, PT, R27, RZ, !P0 ;  /* 0x000000ff1b00720c */ /* 0x000fda0004702670 */
[----:B------:R-:W-:Y:S01]  /*11f0*/  @P0 LOP3.LUT R4, R3, 0x7ff00000, RZ, 0xfc, !PT ;  /* 0x7ff0000003040812 */ /* 0x000fe200078efcff */
[----:B------:R-:W-:Y:S02]  /*1200*/  @!P0 IMAD.MOV.U32 R2, RZ, RZ, RZ ;  /* 0x000000ffff028224 */ /* 0x000fe400078e00ff */
[----:B------:R-:W-:Y:S02]  /*1210*/  @P0 IMAD.MOV.U32 R2, RZ, RZ, RZ ;  /* 0x000000ffff020224 */ /* 0x000fe400078e00ff */
[----:B------:R-:W-:Y:S01]  /*1220*/  @P0 IMAD.MOV.U32 R3, RZ, RZ, R4 ;  /* 0x000000ffff030224 */ /* 0x000fe200078e0004 */
[----:B------:R-:W-:Y:S06]  /*1230*/  BRA `(.L_x_13) ;  /* 0x0000000000147947 */ /* 0x000fec0003800000 */
.L_x_15:
[----:B------:R-:W-:Y:S01]  /*1240*/  LOP3.LUT R3, R7, 0x80000, RZ, 0xfc, !PT ;  /* 0x0008000007037812 */ /* 0x000fe200078efcff */
[----:B------:R-:W-:Y:S01]  /*1250*/  IMAD.MOV.U32 R2, RZ, RZ, R6 ;  /* 0x000000ffff027224 */ /* 0x000fe200078e0006 */
[----:B------:R-:W-:Y:S06]  /*1260*/  BRA `(.L_x_13) ;  /* 0x0000000000087947 */ /* 0x000fec0003800000 */
.L_x_14:
[----:B------:R-:W-:Y:S01]  /*1270*/  LOP3.LUT R3, R5, 0x80000, RZ, 0xfc, !PT ;  /* 0x0008000005037812 */ /* 0x000fe200078efcff */
[----:B------:R-:W-:-:S07]  /*1280*/  IMAD.MOV.U32 R2, RZ, RZ, R4 ;  /* 0x000000ffff027224 */ /* 0x000fce00078e0004 */
.L_x_13:
[----:B------:R-:W-:Y:S05]  /*1290*/  BSYNC.RECONVERGENT B1 ;  /* 0x0000000000017941 */ /* 0x000fea0003800200 */
.L_x_11:
[----:B------:R-:W-:Y:S02]  /*12a0*/  IMAD.MOV.U32 R12, RZ, RZ, R2 ;  /* 0x000000ffff0c7224 */ /* 0x000fe400078e0002 */
[----:B------:R-:W-:Y:S02]  /*12b0*/  IMAD.MOV.U32 R13, RZ, RZ, R3 ;  /* 0x000000ffff0d7224 */ /* 0x000fe400078e0003 */
[----:B------:R-:W-:Y:S02]  /*12c0*/  IMAD.MOV.U32 R2, RZ, RZ, R0 ;  /* 0x000000ffff027224 */ /* 0x000fe400078e0000 */
[----:B------:R-:W-:-:S04]  /*12d0*/  IMAD.MOV.U32 R3, RZ, RZ, 0x0 ;  /* 0x00000000ff037424 */ /* 0x000fc800078e00ff */
[----:B------:R-:W-:Y:S05]  /*12e0*/  RET.REL.NODEC R2 `(_Z4stepP5OrbitP8Positioniid) ;  /* 0xffffffec02447950 */ /* 0x000fea0003c3ffff */
        .weak           $__internal_1_$__cuda_sm20_sqrt_rn_f32_slowpath
        .type           $__internal_1_$__cuda_sm20_sqrt_rn_f32_slowpath,@function
        .size           $__internal_1_$__cuda_sm20_sqrt_rn_f32_slowpath,($_Z4stepP5OrbitP8Positioniid$__internal_trig_reduction_slowpathd - $__internal_1_$__cuda_sm20_sqrt_rn_f32_slowpath)
$__internal_1_$__cuda_sm20_sqrt_rn_f32_slowpath:
[----:B------:R-:W-:-:S13]  /*12f0*/  LOP3.LUT P0, RZ, R0, 0x7fffffff, RZ, 0xc0, !PT ;  /* 0x7fffffff00ff7812 */ /* 0x000fda000780c0ff */
[----:B------:R-:W-:Y:S01]  /*1300*/  @!P0 IMAD.MOV.U32 R2, RZ, RZ, R0 ;  /* 0x000000ffff028224 */ /* 0x000fe200078e0000 */
[----:B------:R-:W-:Y:S06]  /*1310*/  @!P0 BRA `(.L_x_16) ;  /* 0x0000000000408947 */ /* 0x000fec0003800000 */
[----:B------:R-:W-:-:S13]  /*1320*/  FSETP.GEU.FTZ.AND P0, PT, R0, RZ, PT ;  /* 0x000000ff0000720b */ /* 0x000fda0003f1e000 */
[----:B------:R-:W-:Y:S01]  /*1330*/  @!P0 IMAD.MOV.U32 R2, RZ, RZ, 0x7fffffff ;  /* 0x7fffffffff028424 */ /* 0x000fe200078e00ff */
[----:B------:R-:W-:Y:S06]  /*1340*/  @!P0 BRA `(.L_x_16) ;  /* 0x0000000000348947 */ /* 0x000fec0003800000 */
[----:B------:R-:W-:-:S13]  /*1350*/  FSETP.GTU.FTZ.AND P0, PT, |R0|, +INF , PT ;  /* 0x7f8000000000780b */ /* 0x000fda0003f1c200 */
[----:B------:R-:W-:Y:S01]  /*1360*/  @P0 FADD.FTZ R2, R0, 1 ;  /* 0x3f80000000020421 */ /* 0x000fe20000010000 */
[----:B------:R-:W-:Y:S06]  /*1370*/  @P0 BRA `(.L_x_16) ;  /* 0x0000000000280947 */ /* 0x000fec0003800000 */
[----:B------:R-:W-:-:S13]  /*1380*/  FSETP.NEU.FTZ.AND P0, PT, |R0|, +INF , PT ;  /* 0x7f8000000000780b */ /* 0x000fda0003f1d200 */
[----:B------:R-:W-:-:S04]  /*1390*/  @P0 FFMA R3, R0, 1.84467440737095516160e+19, RZ ;  /* 0x5f80000000030823 */ /* 0x000fc800000000ff */
[----:B------:R-:W0:Y:S02]  /*13a0*/  @P0 MUFU.RSQ R2, R3 ;  /* 0x0000000300020308 */ /* 0x000e240000001400 */
[----:B0-----:R-:W-:Y:S01]  /*13b0*/  @P0 FMUL.FTZ R4, R3, R2 ;  /* 0x0000000203040220 */ /* 0x001fe20000410000 */
[----:B------:R-:W-:Y:S01]  /*13c0*/  @P0 FMUL.FTZ R6, R2, 0.5 ;  /* 0x3f00000002060820 */ /* 0x000fe20000410000 */
[----:B------:R-:W-:Y:S02]  /*13d0*/  @!P0 IMAD.MOV.U32 R2, RZ, RZ, R0 ;  /* 0x000000ffff028224 */ /* 0x000fe400078e0000 */
[----:B------:R-:W-:-:S04]  /*13e0*/  @P0 FADD.FTZ R5, -R4, -RZ ;  /* 0x800000ff04050221 */ /* 0x000fc80000010100 */
[----:B------:R-:W-:-:S04]  /*13f0*/  @P0 FFMA R5, R4, R5, R3 ;  /* 0x0000000504050223 */ /* 0x000fc80000000003 */
[----:B------:R-:W-:-:S04]  /*1400*/  @P0 FFMA R5, R5, R6, R4 ;  /* 0x0000000605050223 */ /* 0x000fc80000000004 */
[----:B------:R-:W-:-:S07]  /*1410*/  @P0 FMUL.FTZ R2, R5, 2.3283064365386962891e-10 ;  /* 0x2f80000005020820 */ /* 0x000fce0000410000 */
.L_x_16:
[----:B------:R-:W-:Y:S02]  /*1420*/  IMAD.MOV.U32 R0, RZ, RZ, R2 ;  /* 0x000000ffff007224 */ /* 0x000fe400078e0002 */
[----:B------:R-:W-:Y:S02]  /*1430*/  IMAD.MOV.U32 R2, RZ, RZ, R7 ;  /* 0x000000ffff027224 */ /* 0x000fe400078e0007 */
[----:B------:R-:W-:-:S04]  /*1440*/  IMAD.MOV.U32 R3, RZ, RZ, 0x0 ;  /* 0x00000000ff037424 */ /* 0x000fc800078e00ff */
[----:B------:R-:W-:Y:S05]  /*1450*/  RET.REL.NODEC R2 `(_Z4stepP5OrbitP8Positioniid) ;  /* 0xffffffe802e87950 */ /* 0x000fea0003c3ffff */
        .type           $_Z4stepP5OrbitP8Positioniid$__internal_trig_reduction_slowpathd,@function
        .size           $_Z4stepP5OrbitP8Positioniid$__internal_trig_reduction_slowpathd,(.L_x_27 - $_Z4stepP5OrbitP8Positioniid$__internal_trig_reduction_slowpathd)
$_Z4stepP5OrbitP8Positioniid$__internal_trig_reduction_slowpathd:
[--C-:B------:R-:W-:Y:S01]  /*1460*/  SHF.R.U32.HI R2, RZ, 0x14, R3.reuse ;  /* 0x00000014ff027819 */ /* 0x100fe20000011603 */
[----:B------:R-:W-:Y:S02]  /*1470*/  IMAD.MOV.U32 R7, RZ, RZ, R3 ;  /* 0x000000ffff077224 */ /* 0x000fe400078e0003 */
[----:B------:R-:W-:Y:S01]  /*1480*/  IMAD.MOV.U32 R4, RZ, RZ, RZ ;  /* 0x000000ffff047224 */ /* 0x000fe200078e00ff */
[----:B------:R-:W-:-:S04]  /*1490*/  LOP3.LUT R5, R2, 0x7ff, RZ, 0xc0, !PT ;  /* 0x000007ff02057812 */ /* 0x000fc800078ec0ff */
[----:B------:R-:W-:-:S13]  /*14a0*/  ISETP.NE.AND P0, PT, R5, 0x7ff, PT ;  /* 0x000007ff0500780c */ /* 0x000fda0003f05270 */
[----:B------:R-:W-:Y:S05]  /*14b0*/  @!P0 BRA `(.L_x_17) ;  /* 0x0000000800488947 */ /* 0x000fea0003800000 */
[----:B------:R-:W-:Y:S01]  /*14c0*/  VIADD R5, R5, 0xfffffc00 ;  /* 0xfffffc0005057836 */ /* 0x000fe20000000000 */
[----:B------:R-:W-:Y:S01]  /*14d0*/  BSSY.RECONVERGENT B2, `(.L_x_18) ;  /* 0x000002f000027945 */ /* 0x000fe20003800200 */
[----:B------:R-:W-:-:S03]  /*14e0*/  CS2R R18, SRZ ;  /* 0x0000000000127805 */ /* 0x000fc6000001ff00 */
[----:B------:R-:W-:Y:S02]  /*14f0*/  SHF.R.U32.HI R4, RZ, 0x6, R5 ;  /* 0x00000006ff047819 */ /* 0x000fe40000011605 */
[----:B------:R-:W-:Y:S02]  /*1500*/  ISETP.GE.U32.AND P0, PT, R5, 0x80, PT ;  /* 0x000000800500780c */ /* 0x000fe40003f06070 */
[C---:B------:R-:W-:Y:S02]  /*1510*/  IADD3 R5, PT, PT, -R4.reuse, 0x13, RZ ;  /* 0x0000001304057810 */ /* 0x040fe40007ffe1ff */
[----:B------:R-:W-:Y:S02]  /*1520*/  IADD3 R25, PT, PT, -R4, 0xf, RZ ;  /* 0x0000000f04197810 */ /* 0x000fe40007ffe1ff */
[----:B------:R-:W-:-:S04]  /*1530*/  SEL R5, R5, 0x12, P0 ;  /* 0x0000001205057807 */ /* 0x000fc80000000000 */
[----:B------:R-:W-:-:S13]  /*1540*/  ISETP.GE.AND P0, PT, R25, R5, PT ;  /* 0x000000051900720c */ /* 0x000fda0003f06270 */
[----:B------:R-:W-:Y:S05]  /*1550*/  @P0 BRA `(.L_x_19) ;  /* 0x0000000000980947 */ /* 0x000fea0003800000 */
[----:B------:R-:W0:Y:S01]  /*1560*/  LDC.64 R16, c[0x0][0x358] ;  /* 0x0000d600ff107b82 */ /* 0x000e220000000a00 */
[C---:B------:R-:W-:Y:S01]  /*1570*/  SHF.L.U64.HI R20, R6.reuse, 0xb, R7 ;  /* 0x0000000b06147819 */ /* 0x040fe20000010207 */
[----:B------:R-:W-:Y:S01]  /*1580*/  BSSY.RECONVERGENT B3, `(.L_x_20) ;  /* 0x0000022000037945 */ /* 0x000fe20003800200 */
[----:B------:R-:W-:Y:S01]  /*1590*/  IMAD.SHL.U32 R7, R6, 0x800, RZ ;  /* 0x0000080006077824 */ /* 0x000fe200078e00ff */
[----:B------:R-:W-:Y:S01]  /*15a0*/  IADD3 R23, PT, PT, RZ, -R4, -R5 ;  /* 0x80000004ff177210 */ /* 0x000fe20007ffe805 */
[----:B------:R-:W-:Y:S01]  /*15b0*/  IMAD.MOV.U32 R22, RZ, RZ, RZ ;  /* 0x000000ffff167224 */ /* 0x000fe200078e00ff */
[----:B------:R-:W-:Y:S02]  /*15c0*/  CS2R R18, SRZ ;  /* 0x0000000000127805 */ /* 0x000fe4000001ff00 */
[----:B------:R-:W-:-:S07]  /*15d0*/  LOP3.LUT R6, R20, 0x80000000, RZ, 0xfc, !PT ;  /* 0x8000000014067812 */ /* 0x000fce00078efcff */
.L_x_21:
[----:B------:R-:W1:Y:S01]  /*15e0*/  LDC.64 R20, c[0x4][RZ] ;  /* 0x01000000ff147b82 */ /* 0x000e620000000a00 */
[----:B0-----:R-:W-:Y:S02]  /*15f0*/  R2UR UR6, R16 ;  /* 0x00000000100672ca */ /* 0x001fe400000e0000 */
[----:B------:R-:W-:Y:S01]  /*1600*/  R2UR UR7, R17 ;  /* 0x00000000110772ca */ /* 0x000fe200000e0000 */
[----:B-1----:R-:W-:-:S12]  /*1610*/  IMAD.WIDE R20, R25, 0x8, R20 ;  /* 0x0000000819147825 */ /* 0x002fd800078e0214 */
[----:B------:R-:W2:Y:S01]  /*1620*/  LDG.E.64.CONSTANT R20, desc[UR6][R20.64] ;  /* 0x0000000614147981 */ /* 0x000ea2000c1e9b00 */
[----:B------:R-:W-:Y:S02]  /*1630*/  VIADD R23, R23, 0x1 ;  /* 0x0000000117177836 */ /* 0x000fe40000000000 */
[----:B------:R-:W-:Y:S02]  /*1640*/  VIADD R25, R25, 0x1 ;  /* 0x0000000119197836 */ /* 0x000fe40000000000 */
[----:B--2---:R-:W-:-:S04]  /*1650*/  IMAD.WIDE.U32 R18, P2, R20, R7, R18 ;  /* 0x0000000714127225 */ /* 0x004fc80007840012 */
[----:B------:R-:W-:Y:S02]  /*1660*/  IMAD R27, R20, R6, RZ ;  /* 0x00000006141b7224 */ /* 0x000fe400078e02ff */
[CC--:B------:R-:W-:Y:S02]  /*1670*/  IMAD R24, R21.reuse, R7.reuse, RZ ;  /* 0x0000000715187224 */ /* 0x0c0fe400078e02ff */
[----:B------:R-:W-:Y:S01]  /*1680*/  IMAD.HI.U32 R29, R21, R7, RZ ;  /* 0x00000007151d7227 */ /* 0x000fe200078e00ff */
[----:B------:R-:W-:-:S03]  /*1690*/  IADD3 R19, P0, PT, R27, R19, RZ ;  /* 0x000000131b137210 */ /* 0x000fc60007f1e0ff */
[----:B------:R-:W-:Y:S01]  /*16a0*/  IMAD R27, R22, 0x8, R1 ;  /* 0x00000008161b7824 */ /* 0x000fe200078e0201 */
[----:B------:R-:W-:Y:S01]  /*16b0*/  IADD3 R19, P1, PT, R24, R19, RZ ;  /* 0x0000001318137210 */ /* 0x000fe20007f3e0ff */
[----:B------:R-:W-:-:S04]  /*16c0*/  IMAD.HI.U32 R24, R20, R6, RZ ;  /* 0x0000000614187227 */ /* 0x000fc800078e00ff */
[----:B------:R-:W-:Y:S01]  /*16d0*/  IMAD.X R24, RZ, RZ, R24, P2 ;  /* 0x000000ffff187224 */ /* 0x000fe200010e0618 */
[----:B------:R0:W-:Y:S01]  /*16e0*/  STL.64 [R27], R18 ;  /* 0x000000121b007387 */ /* 0x0001e20000100a00 */
[----:B------:R-:W-:-:S03]  /*16f0*/  IMAD.HI.U32 R20, R21, R6, RZ ;  /* 0x0000000615147227 */ /* 0x000fc600078e00ff */
[----:B------:R-:W-:Y:S01]  /*1700*/  IADD3.X R24, P0, PT, R29, R24, RZ, P0, !PT ;  /* 0x000000181d187210 */ /* 0x000fe2000071e4ff */
[----:B------:R-:W-:Y:S02]  /*1710*/  IMAD R21, R21, R6, RZ ;  /* 0x0000000615157224 */ /* 0x000fe400078e02ff */
[----:B------:R-:W-:Y:S02]  /*1720*/  VIADD R22, R22, 0x1 ;  /* 0x0000000116167836 */ /* 0x000fe40000000000 */
[----:B------:R-:W-:Y:S01]  /*1730*/  IMAD.X R20, RZ, RZ, R20, P0 ;  /* 0x000000ffff147224 */ /* 0x000fe200000e0614 */
[----:B------:R-:W-:Y:S02]  /*1740*/  ISETP.NE.AND P0, PT, R23, -0xf, PT ;  /* 0xfffffff11700780c */ /* 0x000fe40003f05270 */
[----:B------:R-:W-:-:S05]  /*1750*/  IADD3.X R24, P1, PT, R21, R24, RZ, P1, !PT ;  /* 0x0000001815187210 */ /* 0x000fca0000f3e4ff */
[----:B------:R-:W-:Y:S02]  /*1760*/  IMAD.X R21, RZ, RZ, R20, P1 ;  /* 0x000000ffff157224 */ /* 0x000fe400008e0614 */
[----:B0-----:R-:W-:Y:S02]  /*1770*/  IMAD.MOV.U32 R18, RZ, RZ, R24 ;  /* 0x000000ffff127224 */ /* 0x001fe400078e0018 */
[----:B------:R-:W-:Y:S02]  /*1780*/  IMAD.MOV.U32 R19, RZ, RZ, R21 ;  /* 0x000000ffff137224 */ /* 0x000fe400078e0015 */
[----:B------:R-:W-:Y:S05]  /*1790*/  @P0 BRA `(.L_x_21) ;  /* 0xfffffffc00900947 */ /* 0x000fea000383ffff */
[----:B------:R-:W-:Y:S05]  /*17a0*/  BSYNC.RECONVERGENT B3 ;  /* 0x0000000000037941 */ /* 0x000fea0003800200 */
.L_x_20:
[----:B------:R-:W-:-:S07]  /*17b0*/  IMAD.MOV.U32 R25, RZ, RZ, R5 ;  /* 0x000000ffff197224 */ /* 0x000fce00078e0005 */
.L_x_19:
[----:B------:R-:W-:Y:S05]  /*17c0*/  BSYNC.RECONVERGENT B2 ;  /* 0x0000000000027941 */ /* 0x000fea0003800200 */
.L_x_18:
[----:B------:R-:W-:Y:S01]  /*17d0*/  LOP3.LUT P0, R29, R2, 0x3f, RZ, 0xc0, !PT ;  /* 0x0000003f021d7812 */ /* 0x000fe2000780c0ff */
[----:B------:R-:W-:-:S04]  /*17e0*/  IMAD.IADD R4, R4, 0x1, R25 ;  /* 0x0000000104047824 */ /* 0x000fc800078e0219 */
[----:B------:R-:W-:-:S05]  /*17f0*/  IMAD.U32 R16, R4, 0x8, R1 ;  /* 0x0000000804107824 */ /* 0x000fca00078e0001 */
[----:B------:R0:W-:Y:S04]  /*1800*/  STL.64 [R16+-0x78], R18 ;  /* 0xffff881210007387 */ /* 0x0001e80000100a00 */
[----:B------:R-:W2:Y:S04]  /*1810*/  @P0 LDL.64 R20, [R1+0x8] ;  /* 0x0000080001140983 */ /* 0x000ea80000100a00 */
[----:B------:R-:W3:Y:S04]  /*1820*/  LDL.64 R6, [R1+0x10] ;  /* 0x0000100001067983 */ /* 0x000ee80000100a00 */
[----:B------:R-:W4:Y:S01]  /*1830*/  LDL.64 R4, [R1+0x18] ;  /* 0x0000180001047983 */ /* 0x000f220000100a00 */
[----:B------:R-:W-:Y:S01]  /*1840*/  @P0 LOP3.LUT R2, R29, 0x3f, RZ, 0x3c, !PT ;  /* 0x0000003f1d020812 */ /* 0x000fe200078e3cff */
[----:B------:R-:W-:Y:S01]  /*1850*/  BSSY.RECONVERGENT B2, `(.L_x_22) ;  /* 0x0000034000027945 */ /* 0x000fe20003800200 */
[----:B--2---:R-:W-:-:S02]  /*1860*/  @P0 SHF.R.U64 R17, R20, 0x1, R21 ;  /* 0x0000000114110819 */ /* 0x004fc40000001215 */
[----:B------:R-:W-:Y:S02]  /*1870*/  @P0 SHF.R.U32.HI R21, RZ, 0x1, R21 ;  /* 0x00000001ff150819 */ /* 0x000fe40000011615 */
[CC--:B---3--:R-:W-:Y:S02]  /*1880*/  @P0 SHF.L.U32 R23, R6.reuse, R29.reuse, RZ ;  /* 0x0000001d06170219 */ /* 0x0c8fe400000006ff */
[----:B0-----:R-:W-:Y:S02]  /*1890*/  @P0 SHF.R.U64 R16, R17, R2, R21 ;  /* 0x0000000211100219 */ /* 0x001fe40000001215 */
[--C-:B------:R-:W-:Y:S02]  /*18a0*/  @P0 SHF.R.U32.HI R27, RZ, 0x1, R7.reuse ;  /* 0x00000001ff1b0819 */ /* 0x100fe40000011607 */
[C-C-:B------:R-:W-:Y:S02]  /*18b0*/  @P0 SHF.R.U64 R25, R6.reuse, 0x1, R7.reuse ;  /* 0x0000000106190819 */ /* 0x140fe40000001207 */
[----:B------:R-:W-:-:S02]  /*18c0*/  @P0 SHF.L.U64.HI R20, R6, R29, R7 ;  /* 0x0000001d06140219 */ /* 0x000fc40000010207 */
[----:B------:R-:W-:Y:S02]  /*18d0*/  @P0 SHF.R.U32.HI R17, RZ, R2, R21 ;  /* 0x00000002ff110219 */ /* 0x000fe40000011615 */
[----:B------:R-:W-:Y:S02]  /*18e0*/  @P0 LOP3.LUT R6, R23, R16, RZ, 0xfc, !PT ;  /* 0x0000001017060212 */ /* 0x000fe400078efcff */
[----:B----4-:R-:W-:Y:S02]  /*18f0*/  @P0 SHF.L.U32 R18, R4, R29, RZ ;  /* 0x0000001d04120219 */ /* 0x010fe400000006ff */
[----:B------:R-:W-:Y:S01]  /*1900*/  @P0 SHF.R.U64 R25, R25, R2, R27 ;  /* 0x0000000219190219 */ /* 0x000fe2000000121b */
[----:B------:R-:W-:Y:S01]  /*1910*/  IMAD.SHL.U32 R16, R6, 0x4, RZ ;  /* 0x0000000406107824 */ /* 0x000fe200078e00ff */
[----:B------:R-:W-:Y:S02]  /*1920*/  @P0 LOP3.LUT R7, R20, R17, RZ, 0xfc, !PT ;  /* 0x0000001114070212 */ /* 0x000fe400078efcff */
[----:B------:R-:W-:-:S02]  /*1930*/  @P0 SHF.L.U64.HI R29, R4, R29, R5 ;  /* 0x0000001d041d0219 */ /* 0x000fc40000010205 */
[----:B------:R-:W-:Y:S02]  /*1940*/  @P0 SHF.R.U32.HI R2, RZ, R2, R27 ;  /* 0x00000002ff020219 */ /* 0x000fe4000001161b */
[----:B------:R-:W-:Y:S02]  /*1950*/  @P0 LOP3.LUT R4, R18, R25, RZ, 0xfc, !PT ;  /* 0x0000001912040212 */ /* 0x000fe400078efcff */
[----:B------:R-:W-:Y:S02]  /*1960*/  SHF.L.U64.HI R17, R6, 0x2, R7 ;  /* 0x0000000206117819 */ /* 0x000fe40000010207 */
[----:B------:R-:W-:Y:S02]  /*1970*/  @P0 LOP3.LUT R5, R29, R2, RZ, 0xfc, !PT ;  /* 0x000000021d050212 */ /* 0x000fe400078efcff */
[----:B------:R-:W-:Y:S02]  /*1980*/  SHF.L.W.U32.HI R7, R7, 0x2, R4 ;  /* 0x0000000207077819 */ /* 0x000fe40000010e04 */
[----:B------:R-:W-:-:S02]  /*1990*/  IADD3 RZ, P0, PT, RZ, -R16, RZ ;  /* 0x80000010ffff7210 */ /* 0x000fc40007f1e0ff */
[----:B------:R-:W-:Y:S02]  /*19a0*/  LOP3.LUT R2, RZ, R17, RZ, 0x33, !PT ;  /* 0x00000011ff027212 */ /* 0x000fe400078e33ff */
[----:B------:R-:W-:Y:S02]  /*19b0*/  SHF.L.W.U32.HI R4, R4, 0x2, R5 ;  /* 0x0000000204047819 */ /* 0x000fe40000010e05 */
[----:B------:R-:W-:Y:S02]  /*19c0*/  LOP3.LUT R6, RZ, R7, RZ, 0x33, !PT ;  /* 0x00000007ff067212 */ /* 0x000fe400078e33ff */
[----:B------:R-:W-:Y:S02]  /*19d0*/  IADD3.X R18, P0, PT, RZ, R2, RZ, P0, !PT ;  /* 0x00000002ff127210 */ /* 0x000fe4000071e4ff */
[----:B------:R-:W-:Y:S02]  /*19e0*/  LOP3.LUT R2, RZ, R4, RZ, 0x33, !PT ;  /* 0x00000004ff027212 */ /* 0x000fe400078e33ff */
[----:B------:R-:W-:-:S02]  /*19f0*/  IADD3.X R6, P1, PT, RZ, R6, RZ, P0, !PT ;  /* 0x00000006ff067210 */ /* 0x000fc4000073e4ff */
[----:B------:R-:W-:-:S03]  /*1a00*/  ISETP.GT.U32.AND P2, PT, R7, -0x1, PT ;  /* 0xffffffff0700780c */ /* 0x000fc60003f44070 */
[----:B------:R-:W-:Y:S01]  /*1a10*/  IMAD.X R19, RZ, RZ, R2, P1 ;  /* 0x000000ffff137224 */ /* 0x000fe200008e0602 */
[----:B------:R-:W-:-:S04]  /*1a20*/  ISETP.GT.AND.EX P0, PT, R4, -0x1, PT, P2 ;  /* 0xffffffff0400780c */ /* 0x000fc80003f04320 */
[----:B------:R-:W-:Y:S02]  /*1a30*/  SEL R2, R4, R19, P0 ;  /* 0x0000001304027207 */ /* 0x000fe40000000000 */
[----:B------:R-:W-:Y:S02]  /*1a40*/  SEL R7, R7, R6, P0 ;  /* 0x0000000607077207 */ /* 0x000fe40000000000 */
[----:B------:R-:W-:Y:S02]  /*1a50*/  ISETP.NE.U32.AND P1, PT, R2, RZ, PT ;  /* 0x000000ff0200720c */ /* 0x000fe40003f25070 */
[----:B------:R-:W-:Y:S02]  /*1a60*/  SEL R17, R17, R18, P0 ;  /* 0x0000001211117207 */ /* 0x000fe40000000000 */
[----:B------:R-:W-:Y:S01]  /*1a70*/  SEL R19, R7, R2, !P1 ;  /* 0x0000000207137207 */ /* 0x000fe20004800000 */
[----:B------:R-:W-:-:S05]  /*1a80*/  @!P0 IMAD.MOV R16, RZ, RZ, -R16 ;  /* 0x000000ffff108224 */ /* 0x000fca00078e0a10 */
[----:B------:R-:W0:Y:S02]  /*1a90*/  FLO.U32 R19, R19 ;  /* 0x0000001300137300 */ /* 0x000e2400000e0000 */
[C---:B0-----:R-:W-:Y:S02]  /*1aa0*/  IADD3 R20, PT, PT, -R19.reuse, 0x1f, RZ ;  /* 0x0000001f13147810 */ /* 0x041fe40007ffe1ff */
[----:B------:R-:W-:-:S03]  /*1ab0*/  IADD3 R6, PT, PT, -R19, 0x3f, RZ ;  /* 0x0000003f13067810 */ /* 0x000fc60007ffe1ff */
[----:B------:R-:W-:-:S05]  /*1ac0*/  @P1 IMAD.MOV R6, RZ, RZ, R20 ;  /* 0x000000ffff061224 */ /* 0x000fca00078e0214 */
[----:B------:R-:W-:-:S13]  /*1ad0*/  ISETP.NE.AND P1, PT, R6, RZ, PT ;  /* 0x000000ff0600720c */ /* 0x000fda0003f25270 */
[----:B------:R-:W-:Y:S05]  /*1ae0*/  @!P1 BRA `(.L_x_23) ;  /* 0x0000000000289947 */ /* 0x000fea0003800000 */
[--C-:B------:R-:W-:Y:S02]  /*1af0*/  SHF.R.U64 R18, R16, 0x1, R17.reuse ;  /* 0x0000000110127819 */ /* 0x100fe40000001211 */
[C---:B------:R-:W-:Y:S02]  /*1b00*/  LOP3.LUT R16, R6.reuse, 0x3f, RZ, 0xc0, !PT ;  /* 0x0000003f06107812 */ /* 0x040fe400078ec0ff */
[----:B------:R-:W-:Y:S02]  /*1b10*/  SHF.R.U32.HI R20, RZ, 0x1, R17 ;  /* 0x00000001ff147819 */ /* 0x000fe40000011611 */
[----:B------:R-:W-:Y:S02]  /*1b20*/  LOP3.LUT R17, R6, 0x3f, RZ, 0xc, !PT ;  /* 0x0000003f06117812 */ /* 0x000fe400078e0cff */
[CC--:B------:R-:W-:Y:S02]  /*1b30*/  SHF.L.U64.HI R19, R7.reuse, R16.reuse, R2 ;  /* 0x0000001007137219 */ /* 0x0c0fe40000010202 */
[----:B------:R-:W-:-:S02]  /*1b40*/  SHF.L.U32 R16, R7, R16, RZ ;  /* 0x0000001007107219 */ /* 0x000fc400000006ff */
[-CC-:B------:R-:W-:Y:S02]  /*1b50*/  SHF.R.U64 R7, R18, R17.reuse, R20.reuse ;  /* 0x0000001112077219 */ /* 0x180fe40000001214 */
[----:B------:R-:W-:Y:S02]  /*1b60*/  SHF.R.U32.HI R2, RZ, R17, R20 ;  /* 0x00000011ff027219 */ /* 0x000fe40000011614 */
[----:B------:R-:W-:Y:S02]  /*1b70*/  LOP3.LUT R7, R16, R7, RZ, 0xfc, !PT ;  /* 0x0000000710077212 */ /* 0x000fe400078efcff */
[----:B------:R-:W-:-:S07]  /*1b80*/  LOP3.LUT R2, R19, R2, RZ, 0xfc, !PT ;  /* 0x0000000213027212 */ /* 0x000fce00078efcff */
.L_x_23:
[----:B------:R-:W-:Y:S05]  /*1b90*/  BSYNC.RECONVERGENT B2 ;  /* 0x0000000000027941 */ /* 0x000fea0003800200 */
.L_x_22:
[----:B------:R-:W-:Y:S01]  /*1ba0*/  IMAD.WIDE.U32 R18, R7, 0x2168c235, RZ ;  /* 0x2168c23507127825 */ /* 0x000fe200078e00ff */
[----:B------:R-:W-:-:S03]  /*1bb0*/  SHF.R.U32.HI R5, RZ, 0x1e, R5 ;  /* 0x0000001eff057819 */ /* 0x000fc60000011605 */
[----:B------:R-:W-:Y:S01]  /*1bc0*/  IMAD.MOV.U32 R16, RZ, RZ, R19 ;  /* 0x000000ffff107224 */ /* 0x000fe200078e0013 */
[----:B------:R-:W-:Y:S01]  /*1bd0*/  IADD3 RZ, P1, PT, R18, R18, RZ ;  /* 0x0000001212ff7210 */ /* 0x000fe20007f3e0ff */
[----:B------:R-:W-:Y:S01]  /*1be0*/  IMAD.MOV.U32 R17, RZ, RZ, RZ ;  /* 0x000000ffff117224 */ /* 0x000fe200078e00ff */
[----:B------:R-:W-:Y:S01]  /*1bf0*/  LEA.HI R4, R4, R5, RZ, 0x1 ;  /* 0x0000000504047211 */ /* 0x000fe200078f08ff */
[----:B------:R-:W-:Y:S02]  /*1c00*/  IMAD R19, R2, -0x36f0255e, RZ ;  /* 0xc90fdaa202137824 */ /* 0x000fe400078e02ff */
[----:B------:R-:W-:-:S04]  /*1c10*/  IMAD.WIDE.U32 R16, R7, -0x36f0255e, R16 ;  /* 0xc90fdaa207107825 */ /* 0x000fc800078e0010 */
[----:B------:R-:W-:-:S04]  /*1c20*/  IMAD.HI.U32 R7, R2, -0x36f0255e, RZ ;  /* 0xc90fdaa202077827 */ /* 0x000fc800078e00ff */
[----:B------:R-:W-:-:S04]  /*1c30*/  IMAD.WIDE.U32 R16, P2, R2, 0x2168c235, R16 ;  /* 0x2168c23502107825 */ /* 0x000fc80007840010 */
[----:B------:R-:W-:Y:S01]  /*1c40*/  IMAD.X R2, RZ, RZ, R7, P2 ;  /* 0x000000ffff027224 */ /* 0x000fe200010e0607 */
[----:B------:R-:W-:Y:S02]  /*1c50*/  IADD3 R7, P2, PT, R19, R17, RZ ;  /* 0x0000001113077210 */ /* 0x000fe40007f5e0ff */
[----:B------:R-:W-:Y:S02]  /*1c60*/  IADD3.X RZ, P1, PT, R16, R16, RZ, P1, !PT ;  /* 0x0000001010ff7210 */ /* 0x000fe40000f3e4ff */
[C---:B------:R-:W-:Y:S01]  /*1c70*/  ISETP.GT.U32.AND P3, PT, R7.reuse, RZ, PT ;  /* 0x000000ff0700720c */ /* 0x040fe20003f64070 */
[----:B------:R-:W-:Y:S01]  /*1c80*/  IMAD.X R2, RZ, RZ, R2, P2 ;  /* 0x000000ffff027224 */ /* 0x000fe200010e0602 */
[----:B------:R-:W-:-:S04]  /*1c90*/  IADD3.X R16, P2, PT, R7, R7, RZ, P1, !PT ;  /* 0x0000000707107210 */ /* 0x000fc80000f5e4ff */
[C---:B------:R-:W-:Y:S01]  /*1ca0*/  ISETP.GT.AND.EX P1, PT, R2.reuse, RZ, PT, P3 ;  /* 0x000000ff0200720c */ /* 0x040fe20003f24330 */
[----:B------:R-:W-:-:S03]  /*1cb0*/  IMAD.X R17, R2, 0x1, R2, P2 ;  /* 0x0000000102117824 */ /* 0x000fc600010e0602 */
[----:B------:R-:W-:Y:S02]  /*1cc0*/  SEL R7, R16, R7, P1 ;  /* 0x0000000710077207 */ /* 0x000fe40000800000 */
[----:B------:R-:W-:Y:S02]  /*1cd0*/  SEL R16, R17, R2, P1 ;  /* 0x0000000211107207 */ /* 0x000fe40000800000 */
[----:B------:R-:W-:Y:S02]  /*1ce0*/  IADD3 R7, P2, PT, R7, 0x1, RZ ;  /* 0x0000000107077810 */ /* 0x000fe40007f5e0ff */
[----:B------:R-:W-:Y:S02]  /*1cf0*/  SEL R17, RZ, 0xffffffff, !P1 ;  /* 0xffffffffff117807 */ /* 0x000fe40004800000 */
[----:B------:R-:W-:Y:S01]  /*1d00*/  LOP3.LUT P1, R2, R3, 0x80000000, RZ, 0xc0, !PT ;  /* 0x8000000003027812 */ /* 0x000fe2000782c0ff */
[----:B------:R-:W-:Y:S02]  /*1d10*/  IMAD.X R16, RZ, RZ, R16, P2 ;  /* 0x000000ffff107224 */ /* 0x000fe400010e0610 */
[----:B------:R-:W-:Y:S01]  /*1d20*/  IMAD.IADD R3, R17, 0x1, -R6 ;  /* 0x0000000111037824 */ /* 0x000fe200078e0a06 */
[----:B------:R-:W-:-:S02]  /*1d30*/  @!P0 LOP3.LUT R2, R2, 0x80000000, RZ, 0x3c, !PT ;  /* 0x8000000002028812 */ /* 0x000fc400078e3cff */
[----:B------:R-:W-:Y:S01]  /*1d40*/  SHF.R.U64 R7, R7, 0xa, R16 ;  /* 0x0000000a07077819 */ /* 0x000fe20000001210 */
[----:B------:R-:W-:-:S03]  /*1d50*/  IMAD.SHL.U32 R3, R3, 0x100000, RZ ;  /* 0x0010000003037824 */ /* 0x000fc600078e00ff */
[----:B------:R-:W-:-:S03]  /*1d60*/  IADD3 R7, P2, PT, R7, 0x1, RZ ;  /* 0x0000000107077810 */ /* 0x000fc60007f5e0ff */
[----:B------:R-:W-:Y:S01]  /*1d70*/  @P1 IMAD.MOV R4, RZ, RZ, -R4 ;  /* 0x000000ffff041224 */ /* 0x000fe200078e0a04 */
[----:B------:R-:W-:-:S04]  /*1d80*/  LEA.HI.X R16, R16, RZ, RZ, 0x16, P2 ;  /* 0x000000ff10107211 */ /* 0x000fc800010fb4ff */
[--C-:B------:R-:W-:Y:S02]  /*1d90*/  SHF.R.U64 R6, R7, 0x1, R16.reuse ;  /* 0x0000000107067819 */ /* 0x100fe40000001210 */
[----:B------:R-:W-:Y:S02]  /*1da0*/  SHF.R.U32.HI R16, RZ, 0x1, R16 ;  /* 0x00000001ff107819 */ /* 0x000fe40000011610 */
[----:B------:R-:W-:-:S04]  /*1db0*/  IADD3 R6, P2, P3, RZ, RZ, R6 ;  /* 0x000000ffff067210 */ /* 0x000fc80007b5e006 */
[----:B------:R-:W-:-:S04]  /*1dc0*/  IADD3.X R3, PT, PT, R3, 0x3fe00000, R16, P2, P3 ;  /* 0x3fe0000003037810 */ /* 0x000fc800017e6410 */
[----:B------:R-:W-:-:S07]  /*1dd0*/  LOP3.LUT R7, R3, R2, RZ, 0xfc, !PT ;  /* 0x0000000203077212 */ /* 0x000fce00078efcff */
.L_x_17:
[----:B------:R-:W-:Y:S02]  /*1de0*/  IMAD.MOV.U32 R2, RZ, RZ, R0 ;  /* 0x000000ffff027224 */ /* 0x000fe400078e0000 */
[----:B------:R-:W-:-:S04]  /*1df0*/  IMAD.MOV.U32 R3, RZ, RZ, 0x0 ;  /* 0x00000000ff037424 */ /* 0x000fc800078e00ff */
[----:B------:R-:W-:Y:S05]  /*1e00*/  RET.REL.NODEC R2 `(_Z4stepP5OrbitP8Positioniid) ;  /* 0xffffffe0027c7950 */ /* 0x000fea0003c3ffff */
.L_x_24:
[----:B------:R-:W-:-:S00]  /*1e10*/  BRA `(.L_x_24) ;  /* 0xfffffffc00fc7947 */ /* 0x000fc0000383ffff */
[----:B------:R-:W-:-:S00]  /*1e20*/  NOP ;  /* 0x0000000000007918 */ /* 0x000fc00000000000 */
        /* <DEDUP_REMOVED lines=13> */
.L_x_27:


//--------------------- .nv.global.init           --------------------------
	.section	.nv.global.init,"aw",@progbits
	.align	16
.nv.global.init:
	.type		__cudart_sin_cos_coeffs,@object
	.size		__cudart_sin_cos_coeffs,(__cudart_i2opi_d - __cudart_sin_cos_coeffs)
__cudart_sin_cos_coeffs:
        /*0000*/ 	.byte	0x46, 0xd2, 0xb0, 0x2c, 0xf1, 0xe5, 0x5a, 0xbe, 0x92, 0xe3, 0xac, 0x69, 0xe3, 0x1d, 0xc7, 0x3e
        /*0010*/ 	.byte	0xa1, 0x62, 0xdb, 0x19, 0xa0, 0x01, 0x2a, 0xbf, 0x18, 0x08, 0x11, 0x11, 0x11, 0x11, 0x81, 0x3f
        /*0020*/ 	.byte	0x54, 0x55, 0x55, 0x55, 0x55, 0x55, 0xc5, 0xbf, 0x00, 0x00, 0x00, 0x00, 0x00, 0x00, 0x00, 0x00
        /*0030*/ 	.byte	0x00, 0x00, 0x00, 0x00, 0x00, 0x00, 0x00, 0x00, 0x64, 0x81, 0xfd, 0x20, 0x83, 0xff, 0xa8, 0xbd
        /*0040*/ 	.byte	0x28, 0x85, 0xef, 0xc1, 0xa7, 0xee, 0x21, 0x3e, 0xd9, 0xe6, 0x06, 0x8e, 0x4f, 0x7e, 0x92, 0xbe
        /*0050*/ 	.byte	0xe9, 0xbc, 0xdd, 0x19, 0xa0, 0x01, 0xfa, 0x3e, 0x47, 0x5d, 0xc1, 0x16, 0x6c, 0xc1, 0x56, 0xbf
        /*0060*/ 	.byte	0x51, 0x55, 0x55, 0x55, 0x55, 0x55, 0xa5, 0x3f, 0x00, 0x00, 0x00, 0x00, 0x00, 0x00, 0xe0, 0xbf
        /*0070*/ 	.byte	0x00, 0x00, 0x00, 0x00, 0x00, 0x00, 0xf0, 0x3f, 0x00, 0x00, 0x00, 0x00, 0x00, 0x00, 0x00, 0x00
	.type		__cudart_i2opi_d,@object
	.size		__cudart_i2opi_d,(.L_0 - __cudart_i2opi_d)
__cudart_i2opi_d:
        /* <DEDUP_REMOVED lines=9> */
.L_0:


//--------------------- .nv.shared.reserved.0     --------------------------
	.section	.nv.shared.reserved.0,"aw",@nobits
	.weak		__nv_reservedSMEM_offset_0_alias
	.size		__nv_reservedSMEM_offset_0_alias, 0, 64
	.other		__nv_reservedSMEM_offset_0_alias,@"STO_CUDA_RESERVED_SHARED STV_DEFAULT"
__nv_reservedSMEM_offset_0_alias:
	.zero		0
	.zero		64


//--------------------- .nv.constant0._Z4stepP5OrbitP8Positioniid --------------------------
	.section	.nv.constant0._Z4stepP5OrbitP8Positioniid,"a",@progbits
	.sectionflags	@""
	.align	4
.nv.constant0._Z4stepP5OrbitP8Positioniid:
	.zero		928


//--------------------- SYMBOLS --------------------------

	.type		.nv.reservedSmem.offset0,@object
	.size		.nv.reservedSmem.offset0,0x4
